	.target	sm_90a

	.elftype	@"ET_EXEC"


//--------------------- .note.nv.tkinfo           --------------------------
	.section	.note.nv.tkinfo,"",@"SHT_NOTE"
	.sectionflags	@"SHF_NOTE_NV_TKINFO"
	.tkinfo
        /*0018*/ 	.word	0x00000002
        /*0030*/ 	.string	""
        /*0030*/ 	.string	"ptxas"
        /*0030*/ 	.string	"Cuda compilation tools, release 13.0, V13.0.88"
        /*0030*/ 	.string	"Build cuda_13.0.r13.0/compiler.36424714_0"
        /*0030*/ 	.string	"-arch sm_90a -m 64 "



//--------------------- .note.nv.cuinfo           --------------------------
	.section	.note.nv.cuinfo,"",@"SHT_NOTE"
	.sectionflags	@"SHF_NOTE_NV_CUINFO"
        /*0018*/ 	.short	0x0002
        /*001a*/ 	.short	0x005a
        /*001c*/ 	.short	0x0082
	.zero		2


//--------------------- .nv.info                  --------------------------
	.section	.nv.info,"",@"SHT_CUDA_INFO"
	.align	4


	//----- nvinfo : EIATTR_REGCOUNT
	.align		4
        /*0000*/ 	.byte	0x04, 0x2f
        /*0002*/ 	.short	(.L_15 - .L_14)
	.align		4
.L_14:
        /*0004*/ 	.word	index@(_ZN7cutlass13device_kernelINS_4gemm6kernel13GemmUniversalIN4cute5tupleIJiiiiEEENS1_10collective13CollectiveMmaINS1_34MainloopSm90TmaGmmaWarpSpecializedILi37ENS5_IJNS4_1CILi1EEENSA_ILi2EEESB_EEENS1_35KernelTmaWarpSpecializedCooperativeEEENS5_IJNSA_ILi128EEENSA_ILi64EEENSA_ILi32EEEEEEaNS5_IJlSB_lEEEaSK_NS4_8TiledMMAINS4_8MMA_AtomIJNS4_4SM904GMMA26MMA_64x64x32_S32S8S8_SS_TNEEEENS4_6LayoutINS5_IJSC_SB_SB_EEENS5_IJSB_NSA_ILi0EEEST_EEEEENS5_IJNS4_10UnderscoreESW_SW_EEEEENS4_23SM90_TMA_LOAD_MULTICASTENS4_14ComposedLayoutINS4_7SwizzleILi1ELi4ELi3EEENS4_18smem_ptr_flag_bitsILi8EEENSR_INS5_IJNSA_ILi8EEESI_EEENS5_IJSI_SB_EEEEEEEvNS4_8identityENS4_13SM90_TMA_LOADES19_vS1A_EENS_8epilogue10collective6detail29Sm90TmaWarpSpecializedAdapterINS1E_15DefaultEpilogueIaSK_SK_NS1D_6thread17LinearCombinationIaLi1EiiLNS1I_9ScaleType4KindE0ELNS_15FloatRoundStyleE2EaEENS1_15EpilogueDefaultEEEEEvvEEEEvNT_6ParamsE)
        /*0008*/ 	.word	0x000000a8


	//----- nvinfo : EIATTR_FRAME_SIZE
	.align		4
.L_15:
        /*000c*/ 	.byte	0x04, 0x11
        /*000e*/ 	.short	(.L_17 - .L_16)
	.align		4
.L_16:
        /*0010*/ 	.word	index@(_ZN7cutlass13device_kernelINS_4gemm6kernel13GemmUniversalIN4cute5tupleIJiiiiEEENS1_10collective13CollectiveMmaINS1_34MainloopSm90TmaGmmaWarpSpecializedILi37ENS5_IJNS4_1CILi1EEENSA_ILi2EEESB_EEENS1_35KernelTmaWarpSpecializedCooperativeEEENS5_IJNSA_ILi128EEENSA_ILi64EEENSA_ILi32EEEEEEaNS5_IJlSB_lEEEaSK_NS4_8TiledMMAINS4_8MMA_AtomIJNS4_4SM904GMMA26MMA_64x64x32_S32S8S8_SS_TNEEEENS4_6LayoutINS5_IJSC_SB_SB_EEENS5_IJSB_NSA_ILi0EEEST_EEEEENS5_IJNS4_10UnderscoreESW_SW_EEEEENS4_23SM90_TMA_LOAD_MULTICASTENS4_14ComposedLayoutINS4_7SwizzleILi1ELi4ELi3EEENS4_18smem_ptr_flag_bitsILi8EEENSR_INS5_IJNSA_ILi8EEESI_EEENS5_IJSI_SB_EEEEEEEvNS4_8identityENS4_13SM90_TMA_LOADES19_vS1A_EENS_8epilogue10collective6detail29Sm90TmaWarpSpecializedAdapterINS1E_15DefaultEpilogueIaSK_SK_NS1D_6thread17LinearCombinationIaLi1EiiLNS1I_9ScaleType4KindE0ELNS_15FloatRoundStyleE2EaEENS1_15EpilogueDefaultEEEEEvvEEEEvNT_6ParamsE)
        /*0014*/ 	.word	0x00000000


	//----- nvinfo : EIATTR_MIN_STACK_SIZE
	.align		4
.L_17:
        /*0018*/ 	.byte	0x04, 0x12
        /*001a*/ 	.short	(.L_19 - .L_18)
	.align		4
.L_18:
        /*001c*/ 	.word	index@(_ZN7cutlass13device_kernelINS_4gemm6kernel13GemmUniversalIN4cute5tupleIJiiiiEEENS1_10collective13CollectiveMmaINS1_34MainloopSm90TmaGmmaWarpSpecializedILi37ENS5_IJNS4_1CILi1EEENSA_ILi2EEESB_EEENS1_35KernelTmaWarpSpecializedCooperativeEEENS5_IJNSA_ILi128EEENSA_ILi64EEENSA_ILi32EEEEEEaNS5_IJlSB_lEEEaSK_NS4_8TiledMMAINS4_8MMA_AtomIJNS4_4SM904GMMA26MMA_64x64x32_S32S8S8_SS_TNEEEENS4_6LayoutINS5_IJSC_SB_SB_EEENS5_IJSB_NSA_ILi0EEEST_EEEEENS5_IJNS4_10UnderscoreESW_SW_EEEEENS4_23SM90_TMA_LOAD_MULTICASTENS4_14ComposedLayoutINS4_7SwizzleILi1ELi4ELi3EEENS4_18smem_ptr_flag_bitsILi8EEENSR_INS5_IJNSA_ILi8EEESI_EEENS5_IJSI_SB_EEEEEEEvNS4_8identityENS4_13SM90_TMA_LOADES19_vS1A_EENS_8epilogue10collective6detail29Sm90TmaWarpSpecializedAdapterINS1E_15DefaultEpilogueIaSK_SK_NS1D_6thread17LinearCombinationIaLi1EiiLNS1I_9ScaleType4KindE0ELNS_15FloatRoundStyleE2EaEENS1_15EpilogueDefaultEEEEEvvEEEEvNT_6ParamsE)
        /*0020*/ 	.word	0x00000000
.L_19:


//--------------------- .nv.compat                --------------------------
	.section	.nv.compat,"",@"SHT_CUDA_COMPAT_INFO"
	.align	4
        /*0000*/ 	.byte	0x02, 0x09, 0x01, 0x00, 0x02, 0x02, 0x04, 0x00, 0x02, 0x05, 0x05, 0x00, 0x03, 0x07, 0x01, 0x01
        /*0010*/ 	.byte	0x02, 0x03, 0x01, 0x00, 0x02, 0x06, 0x01, 0x00, 0x04, 0x0b, 0x08, 0x00, 0x00, 0x00, 0x00, 0x00
        /*0020*/ 	.byte	0x00, 0x00, 0x00, 0x00


//--------------------- .nv.info._ZN7cutlass13device_kernelINS_4gemm6kernel13GemmUniversalIN4cute5tupleIJiiiiEEENS1_10collective13CollectiveMmaINS1_34MainloopSm90TmaGmmaWarpSpecializedILi37ENS5_IJNS4_1CILi1EEENSA_ILi2EEESB_EEENS1_35KernelTmaWarpSpecializedCooperativeEEENS5_IJNSA_ILi128EEENSA_ILi64EEENSA_ILi32EEEEEEaNS5_IJlSB_lEEEaSK_NS4_8TiledMMAINS4_8MMA_AtomIJNS4_4SM904GMMA26MMA_64x64x32_S32S8S8_SS_TNEEEENS4_6LayoutINS5_IJSC_SB_SB_EEENS5_IJSB_NSA_ILi0EEEST_EEEEENS5_IJNS4_10UnderscoreESW_SW_EEEEENS4_23SM90_TMA_LOAD_MULTICASTENS4_14ComposedLayoutINS4_7SwizzleILi1ELi4ELi3EEENS4_18smem_ptr_flag_bitsILi8EEENSR_INS5_IJNSA_ILi8EEESI_EEENS5_IJSI_SB_EEEEEEEvNS4_8identityENS4_13SM90_TMA_LOADES19_vS1A_EENS_8epilogue10collective6detail29Sm90TmaWarpSpecializedAdapterINS1E_15DefaultEpilogueIaSK_SK_NS1D_6thread17LinearCombinationIaLi1EiiLNS1I_9ScaleType4KindE0ELNS_15FloatRoundStyleE2EaEENS1_15EpilogueDefaultEEEEEvvEEEEvNT_6ParamsE --------------------------
	.section	.nv.info._ZN7cutlass13device_kernelINS_4gemm6kernel13GemmUniversalIN4cute5tupleIJiiiiEEENS1_10collective13CollectiveMmaINS1_34MainloopSm90TmaGmmaWarpSpecializedILi37ENS5_IJNS4_1CILi1EEENSA_ILi2EEESB_EEENS1_35KernelTmaWarpSpecializedCooperativeEEENS5_IJNSA_ILi128EEENSA_ILi64EEENSA_ILi32EEEEEEaNS5_IJlSB_lEEEaSK_NS4_8TiledMMAINS4_8MMA_AtomIJNS4_4SM904GMMA26MMA_64x64x32_S32S8S8_SS_TNEEEENS4_6LayoutINS5_IJSC_SB_SB_EEENS5_IJSB_NSA_ILi0EEEST_EEEEENS5_IJNS4_10UnderscoreESW_SW_EEEEENS4_23SM90_TMA_LOAD_MULTICASTENS4_14ComposedLayoutINS4_7SwizzleILi1ELi4ELi3EEENS4_18smem_ptr_flag_bitsILi8EEENSR_INS5_IJNSA_ILi8EEESI_EEENS5_IJSI_SB_EEEEEEEvNS4_8identityENS4_13SM90_TMA_LOADES19_vS1A_EENS_8epilogue10collective6detail29Sm90TmaWarpSpecializedAdapterINS1E_15DefaultEpilogueIaSK_SK_NS1D_6thread17LinearCombinationIaLi1EiiLNS1I_9ScaleType4KindE0ELNS_15FloatRoundStyleE2EaEENS1_15EpilogueDefaultEEEEEvvEEEEvNT_6ParamsE,"",@"SHT_CUDA_INFO"
	.sectionflags	@""
	.align	4


	//----- nvinfo : EIATTR_CUDA_API_VERSION
	.align		4
        /*0000*/ 	.byte	0x04, 0x37
        /*0002*/ 	.short	(.L_21 - .L_20)
.L_20:
        /*0004*/ 	.word	0x00000082


	//----- nvinfo : EIATTR_KPARAM_INFO
	.align		4
.L_21:
        /*0008*/ 	.byte	0x04, 0x17
        /*000a*/ 	.short	(.L_23 - .L_22)
.L_22:
        /*000c*/ 	.word	0x00000000
        /*0010*/ 	.short	0x0000
        /*0012*/ 	.short	0x0070
        /*0014*/ 	.byte	0x00, 0xf0, 0x01, 0x10


	//----- nvinfo : EIATTR_SPARSE_MMA_MASK
	.align		4
.L_23:
        /*0018*/ 	.byte	0x03, 0x50
        /*001a*/ 	.short	0x0000


	//----- nvinfo : EIATTR_MAXREG_COUNT
	.align		4
        /*001c*/ 	.byte	0x03, 0x1b
        /*001e*/ 	.short	0x00a8


	//----- nvinfo : EIATTR_NUM_BARRIERS
	.align		4
        /*0020*/ 	.byte	0x02, 0x4c
        /*0022*/ 	.byte	0x01
	.zero		1


	//----- nvinfo : EIATTR_EXTERNS
	.align		4
        /*0024*/ 	.byte	0x04, 0x0f
        /*0026*/ 	.short	(.L_25 - .L_24)


	//   ....[0]....
	.align		4
.L_24:
        /*0028*/ 	.word	index@(__assertfail)


	//----- nvinfo : EIATTR_MERCURY_ISA_VERSION
	.align		4
.L_25:
        /*002c*/ 	.byte	0x03, 0x5f
        /*002e*/ 	.short	0x0101


	//----- nvinfo : EIATTR_INT_WARP_WIDE_INSTR_OFFSETS
	.align		4
        /*0030*/ 	.byte	0x04, 0x31
        /*0032*/ 	.short	(.L_27 - .L_26)


	//   ....[0]....
.L_26:
        /*0034*/ 	.word	0x00000880


	//   ....[1]....
        /*0038*/ 	.word	0x000008a0


	//   ....[2]....
        /*003c*/ 	.word	0x00000a70


	//----- nvinfo : EIATTR_COOP_GROUP_MASK_REGIDS
	.align		4
.L_27:
        /*0040*/ 	.byte	0x04, 0x29
        /*0042*/ 	.short	(.L_29 - .L_28)


	//   ....[0]....
.L_28:
        /*0044*/ 	.word	0xffffffff


	//   ....[1]....
        /*0048*/ 	.word	0xffffffff


	//   ....[2]....
        /*004c*/ 	.word	0xffffffff


	//   ....[3]....
        /*0050*/ 	.word	0xffffffff


	//   ....[4]....
        /*0054*/ 	.word	0xffffffff


	//   ....[5]....
        /*0058*/ 	.word	0xffffffff


	//----- nvinfo : EIATTR_COOP_GROUP_INSTR_OFFSETS
	.align		4
.L_29:
        /*005c*/ 	.byte	0x04, 0x28
        /*005e*/ 	.short	(.L_31 - .L_30)


	//   ....[0]....
.L_30:
        /*0060*/ 	.word	0x00000060


	//   ....[1]....
        /*0064*/ 	.word	0x00000070


	//   ....[2]....
        /*0068*/ 	.word	0x00000130


	//   ....[3]....
        /*006c*/ 	.word	0x00000720


	//   ....[4]....
        /*0070*/ 	.word	0x00000be0


	//   ....[5]....
        /*0074*/ 	.word	0x00001820


	//----- nvinfo : EIATTR_REG_RECONFIG
	.align		4
.L_31:
        /*0078*/ 	.byte	0x01, 0x54
	.zero		2


	//----- nvinfo : EIATTR_SYSCALL_OFFSETS
	.align		4
        /*007c*/ 	.byte	0x04, 0x46
        /*007e*/ 	.short	(.L_33 - .L_32)


	//   ....[0]....
.L_32:
        /*0080*/ 	.word	0x00001a10


	//----- nvinfo : EIATTR_MBARRIER_INSTR_OFFSETS
	.align		4
.L_33:
        /*0084*/ 	.byte	0x04, 0x39
        /*0086*/ 	.short	(.L_35 - .L_34)


	//   ....[0]....
.L_34:
        /*0088*/ 	.word	0x00000250
        /*008c*/ 	.word	0x000000ff
        /*0090*/ 	.word	0x00000000
        /*0094*/ 	.short	0x0100
        /*0096*/ 	.byte	0x08
	.zero		1


	//   ....[1]....
        /*0098*/ 	.word	0x00000260
        /*009c*/ 	.word	0x000000ff
        /*00a0*/ 	.word	0x00000128
        /*00a4*/ 	.short	0x0100
        /*00a6*/ 	.byte	0x08
	.zero		1


	//   ....[2]....
        /*00a8*/ 	.word	0x00000270
        /*00ac*/ 	.word	0x000000ff
        /*00b0*/ 	.word	0x00000008
        /*00b4*/ 	.short	0x0100
        /*00b6*/ 	.byte	0x08
	.zero		1


	//   ....[3]....
        /*00b8*/ 	.word	0x00000280
        /*00bc*/ 	.word	0x000000ff
        /*00c0*/ 	.word	0x00000130
        /*00c4*/ 	.short	0x0100
        /*00c6*/ 	.byte	0x08
	.zero		1


	//   ....[4]....
        /*00c8*/ 	.word	0x00000290
        /*00cc*/ 	.word	0x000000ff
        /*00d0*/ 	.word	0x00000010
        /*00d4*/ 	.short	0x0100
        /*00d6*/ 	.byte	0x08
	.zero		1


	//   ....[5]....
        /*00d8*/ 	.word	0x000002a0
        /*00dc*/ 	.word	0x000000ff
        /*00e0*/ 	.word	0x00000138
        /*00e4*/ 	.short	0x0100
        /*00e6*/ 	.byte	0x08
	.zero		1


	//   ....[6]....
        /*00e8*/ 	.word	0x000002b0
        /*00ec*/ 	.word	0x000000ff
        /*00f0*/ 	.word	0x00000018
        /*00f4*/ 	.short	0x0100
        /*00f6*/ 	.byte	0x08
	.zero		1


	//   ....[7]....
        /*00f8*/ 	.word	0x000002c0
        /*00fc*/ 	.word	0x000000ff
        /*0100*/ 	.word	0x00000140
        /*0104*/ 	.short	0x0100
        /*0106*/ 	.byte	0x08
	.zero		1


	//   ....[8]....
        /*0108*/ 	.word	0x000002d0
        /*010c*/ 	.word	0x000000ff
        /*0110*/ 	.word	0x00000020
        /*0114*/ 	.short	0x0100
        /*0116*/ 	.byte	0x08
	.zero		1


	//   ....[9]....
        /*0118*/ 	.word	0x000002e0
        /*011c*/ 	.word	0x000000ff
        /*0120*/ 	.word	0x00000148
        /*0124*/ 	.short	0x0100
        /*0126*/ 	.byte	0x08
	.zero		1


	//   ....[10]....
        /*0128*/ 	.word	0x000002f0
        /*012c*/ 	.word	0x000000ff
        /*0130*/ 	.word	0x00000028
        /*0134*/ 	.short	0x0100
        /*0136*/ 	.byte	0x08
	.zero		1


	//   ....[11]....
        /*0138*/ 	.word	0x00000300
        /*013c*/ 	.word	0x000000ff
        /*0140*/ 	.word	0x00000150
        /*0144*/ 	.short	0x0100
        /*0146*/ 	.byte	0x08
	.zero		1


	//   ....[12]....
        /*0148*/ 	.word	0x00000310
        /*014c*/ 	.word	0x000000ff
        /*0150*/ 	.word	0x00000030
        /*0154*/ 	.short	0x0100
        /*0156*/ 	.byte	0x08
	.zero		1


	//   ....[13]....
        /*0158*/ 	.word	0x00000320
        /*015c*/ 	.word	0x000000ff
        /*0160*/ 	.word	0x00000158
        /*0164*/ 	.short	0x0100
        /*0166*/ 	.byte	0x08
	.zero		1


	//   ....[14]....
        /*0168*/ 	.word	0x00000330
        /*016c*/ 	.word	0x000000ff
        /*0170*/ 	.word	0x00000038
        /*0174*/ 	.short	0x0100
        /*0176*/ 	.byte	0x08
	.zero		1


	//   ....[15]....
        /*0178*/ 	.word	0x00000340
        /*017c*/ 	.word	0x000000ff
        /*0180*/ 	.word	0x00000160
        /*0184*/ 	.short	0x0100
        /*0186*/ 	.byte	0x08
	.zero		1


	//   ....[16]....
        /*0188*/ 	.word	0x00000350
        /*018c*/ 	.word	0x000000ff
        /*0190*/ 	.word	0x00000040
        /*0194*/ 	.short	0x0100
        /*0196*/ 	.byte	0x08
	.zero		1


	//   ....[17]....
        /*0198*/ 	.word	0x00000360
        /*019c*/ 	.word	0x000000ff
        /*01a0*/ 	.word	0x00000168
        /*01a4*/ 	.short	0x0100
        /*01a6*/ 	.byte	0x08
	.zero		1


	//   ....[18]....
        /*01a8*/ 	.word	0x00000370
        /*01ac*/ 	.word	0x000000ff
        /*01b0*/ 	.word	0x00000048
        /*01b4*/ 	.short	0x0100
        /*01b6*/ 	.byte	0x08
	.zero		1


	//   ....[19]....
        /*01b8*/ 	.word	0x00000380
        /*01bc*/ 	.word	0x000000ff
        /*01c0*/ 	.word	0x00000170
        /*01c4*/ 	.short	0x0100
        /*01c6*/ 	.byte	0x08
	.zero		1


	//   ....[20]....
        /*01c8*/ 	.word	0x00000390
        /*01cc*/ 	.word	0x000000ff
        /*01d0*/ 	.word	0x00000050
        /*01d4*/ 	.short	0x0100
        /*01d6*/ 	.byte	0x08
	.zero		1


	//   ....[21]....
        /*01d8*/ 	.word	0x000003a0
        /*01dc*/ 	.word	0x000000ff
        /*01e0*/ 	.word	0x00000178
        /*01e4*/ 	.short	0x0100
        /*01e6*/ 	.byte	0x08
	.zero		1


	//   ....[22]....
        /*01e8*/ 	.word	0x000003b0
        /*01ec*/ 	.word	0x000000ff
        /*01f0*/ 	.word	0x00000058
        /*01f4*/ 	.short	0x0100
        /*01f6*/ 	.byte	0x08
	.zero		1


	//   ....[23]....
        /*01f8*/ 	.word	0x000003c0
        /*01fc*/ 	.word	0x000000ff
        /*0200*/ 	.word	0x00000180
        /*0204*/ 	.short	0x0100
        /*0206*/ 	.byte	0x08
	.zero		1


	//   ....[24]....
        /*0208*/ 	.word	0x000003d0
        /*020c*/ 	.word	0x000000ff
        /*0210*/ 	.word	0x00000060
        /*0214*/ 	.short	0x0100
        /*0216*/ 	.byte	0x08
	.zero		1


	//   ....[25]....
        /*0218*/ 	.word	0x000003e0
        /*021c*/ 	.word	0x000000ff
        /*0220*/ 	.word	0x00000188
        /*0224*/ 	.short	0x0100
        /*0226*/ 	.byte	0x08
	.zero		1


	//   ....[26]....
        /*0228*/ 	.word	0x000003f0
        /*022c*/ 	.word	0x000000ff
        /*0230*/ 	.word	0x00000068
        /*0234*/ 	.short	0x0100
        /*0236*/ 	.byte	0x08
	.zero		1


	//   ....[27]....
        /*0238*/ 	.word	0x00000400
        /*023c*/ 	.word	0x000000ff
        /*0240*/ 	.word	0x00000190
        /*0244*/ 	.short	0x0100
        /*0246*/ 	.byte	0x08
	.zero		1


	//   ....[28]....
        /*0248*/ 	.word	0x00000410
        /*024c*/ 	.word	0x000000ff
        /*0250*/ 	.word	0x00000070
        /*0254*/ 	.short	0x0100
        /*0256*/ 	.byte	0x08
	.zero		1


	//   ....[29]....
        /*0258*/ 	.word	0x00000420
        /*025c*/ 	.word	0x000000ff
        /*0260*/ 	.word	0x00000198
        /*0264*/ 	.short	0x0100
        /*0266*/ 	.byte	0x08
	.zero		1


	//   ....[30]....
        /*0268*/ 	.word	0x00000430
        /*026c*/ 	.word	0x000000ff
        /*0270*/ 	.word	0x00000078
        /*0274*/ 	.short	0x0100
        /*0276*/ 	.byte	0x08
	.zero		1


	//   ....[31]....
        /*0278*/ 	.word	0x00000440
        /*027c*/ 	.word	0x000000ff
        /*0280*/ 	.word	0x000001a0
        /*0284*/ 	.short	0x0100
        /*0286*/ 	.byte	0x08
	.zero		1


	//   ....[32]....
        /*0288*/ 	.word	0x00000450
        /*028c*/ 	.word	0x000000ff
        /*0290*/ 	.word	0x00000080
        /*0294*/ 	.short	0x0100
        /*0296*/ 	.byte	0x08
	.zero		1


	//   ....[33]....
        /*0298*/ 	.word	0x00000460
        /*029c*/ 	.word	0x000000ff
        /*02a0*/ 	.word	0x000001a8
        /*02a4*/ 	.short	0x0100
        /*02a6*/ 	.byte	0x08
	.zero		1


	//   ....[34]....
        /*02a8*/ 	.word	0x00000470
        /*02ac*/ 	.word	0x000000ff
        /*02b0*/ 	.word	0x00000088
        /*02b4*/ 	.short	0x0100
        /*02b6*/ 	.byte	0x08
	.zero		1


	//   ....[35]....
        /*02b8*/ 	.word	0x00000480
        /*02bc*/ 	.word	0x000000ff
        /*02c0*/ 	.word	0x000001b0
        /*02c4*/ 	.short	0x0100
        /*02c6*/ 	.byte	0x08
	.zero		1


	//   ....[36]....
        /*02c8*/ 	.word	0x00000490
        /*02cc*/ 	.word	0x000000ff
        /*02d0*/ 	.word	0x00000090
        /*02d4*/ 	.short	0x0100
        /*02d6*/ 	.byte	0x08
	.zero		1


	//   ....[37]....
        /*02d8*/ 	.word	0x000004a0
        /*02dc*/ 	.word	0x000000ff
        /*02e0*/ 	.word	0x000001b8
        /*02e4*/ 	.short	0x0100
        /*02e6*/ 	.byte	0x08
	.zero		1


	//   ....[38]....
        /*02e8*/ 	.word	0x000004b0
        /*02ec*/ 	.word	0x000000ff
        /*02f0*/ 	.word	0x00000098
        /*02f4*/ 	.short	0x0100
        /*02f6*/ 	.byte	0x08
	.zero		1


	//   ....[39]....
        /*02f8*/ 	.word	0x000004c0
        /*02fc*/ 	.word	0x000000ff
        /*0300*/ 	.word	0x000001c0
        /*0304*/ 	.short	0x0100
        /*0306*/ 	.byte	0x08
	.zero		1


	//   ....[40]....
        /*0308*/ 	.word	0x000004d0
        /*030c*/ 	.word	0x000000ff
        /*0310*/ 	.word	0x000000a0
        /*0314*/ 	.short	0x0100
        /*0316*/ 	.byte	0x08
	.zero		1


	//   ....[41]....
        /*0318*/ 	.word	0x000004e0
        /*031c*/ 	.word	0x000000ff
        /*0320*/ 	.word	0x000001c8
        /*0324*/ 	.short	0x0100
        /*0326*/ 	.byte	0x08
	.zero		1


	//   ....[42]....
        /*0328*/ 	.word	0x000004f0
        /*032c*/ 	.word	0x000000ff
        /*0330*/ 	.word	0x000000a8
        /*0334*/ 	.short	0x0100
        /*0336*/ 	.byte	0x08
	.zero		1


	//   ....[43]....
        /*0338*/ 	.word	0x00000500
        /*033c*/ 	.word	0x000000ff
        /*0340*/ 	.word	0x000001d0
        /*0344*/ 	.short	0x0100
        /*0346*/ 	.byte	0x08
	.zero		1


	//   ....[44]....
        /*0348*/ 	.word	0x00000510
        /*034c*/ 	.word	0x000000ff
        /*0350*/ 	.word	0x000000b0
        /*0354*/ 	.short	0x0100
        /*0356*/ 	.byte	0x08
	.zero		1


	//   ....[45]....
        /*0358*/ 	.word	0x00000520
        /*035c*/ 	.word	0x000000ff
        /*0360*/ 	.word	0x000001d8
        /*0364*/ 	.short	0x0100
        /*0366*/ 	.byte	0x08
	.zero		1


	//   ....[46]....
        /*0368*/ 	.word	0x00000530
        /*036c*/ 	.word	0x000000ff
        /*0370*/ 	.word	0x000000b8
        /*0374*/ 	.short	0x0100
        /*0376*/ 	.byte	0x08
	.zero		1


	//   ....[47]....
        /*0378*/ 	.word	0x00000540
        /*037c*/ 	.word	0x000000ff
        /*0380*/ 	.word	0x000001e0
        /*0384*/ 	.short	0x0100
        /*0386*/ 	.byte	0x08
	.zero		1


	//   ....[48]....
        /*0388*/ 	.word	0x00000550
        /*038c*/ 	.word	0x000000ff
        /*0390*/ 	.word	0x000000c0
        /*0394*/ 	.short	0x0100
        /*0396*/ 	.byte	0x08
	.zero		1


	//   ....[49]....
        /*0398*/ 	.word	0x00000560
        /*039c*/ 	.word	0x000000ff
        /*03a0*/ 	.word	0x000001e8
        /*03a4*/ 	.short	0x0100
        /*03a6*/ 	.byte	0x08
	.zero		1


	//   ....[50]....
        /*03a8*/ 	.word	0x00000570
        /*03ac*/ 	.word	0x000000ff
        /*03b0*/ 	.word	0x000000c8
        /*03b4*/ 	.short	0x0100
        /*03b6*/ 	.byte	0x08
	.zero		1


	//   ....[51]....
        /*03b8*/ 	.word	0x00000580
        /*03bc*/ 	.word	0x000000ff
        /*03c0*/ 	.word	0x000001f0
        /*03c4*/ 	.short	0x0100
        /*03c6*/ 	.byte	0x08
	.zero		1


	//   ....[52]....
        /*03c8*/ 	.word	0x00000590
        /*03cc*/ 	.word	0x000000ff
        /*03d0*/ 	.word	0x000000d0
        /*03d4*/ 	.short	0x0100
        /*03d6*/ 	.byte	0x08
	.zero		1


	//   ....[53]....
        /*03d8*/ 	.word	0x000005a0
        /*03dc*/ 	.word	0x000000ff
        /*03e0*/ 	.word	0x000001f8
        /*03e4*/ 	.short	0x0100
        /*03e6*/ 	.byte	0x08
	.zero		1


	//   ....[54]....
        /*03e8*/ 	.word	0x000005b0
        /*03ec*/ 	.word	0x000000ff
        /*03f0*/ 	.word	0x000000d8
        /*03f4*/ 	.short	0x0100
        /*03f6*/ 	.byte	0x08
	.zero		1


	//   ....[55]....
        /*03f8*/ 	.word	0x000005c0
        /*03fc*/ 	.word	0x000000ff
        /*0400*/ 	.word	0x00000200
        /*0404*/ 	.short	0x0100
        /*0406*/ 	.byte	0x08
	.zero		1


	//   ....[56]....
        /*0408*/ 	.word	0x000005d0
        /*040c*/ 	.word	0x000000ff
        /*0410*/ 	.word	0x000000e0
        /*0414*/ 	.short	0x0100
        /*0416*/ 	.byte	0x08
	.zero		1


	//   ....[57]....
        /*0418*/ 	.word	0x000005e0
        /*041c*/ 	.word	0x000000ff
        /*0420*/ 	.word	0x00000208
        /*0424*/ 	.short	0x0100
        /*0426*/ 	.byte	0x08
	.zero		1


	//   ....[58]....
        /*0428*/ 	.word	0x000005f0
        /*042c*/ 	.word	0x000000ff
        /*0430*/ 	.word	0x000000e8
        /*0434*/ 	.short	0x0100
        /*0436*/ 	.byte	0x08
	.zero		1


	//   ....[59]....
        /*0438*/ 	.word	0x00000600
        /*043c*/ 	.word	0x000000ff
        /*0440*/ 	.word	0x00000210
        /*0444*/ 	.short	0x0100
        /*0446*/ 	.byte	0x08
	.zero		1


	//   ....[60]....
        /*0448*/ 	.word	0x00000610
        /*044c*/ 	.word	0x000000ff
        /*0450*/ 	.word	0x000000f0
        /*0454*/ 	.short	0x0100
        /*0456*/ 	.byte	0x08
	.zero		1


	//   ....[61]....
        /*0458*/ 	.word	0x00000620
        /*045c*/ 	.word	0x000000ff
        /*0460*/ 	.word	0x00000218
        /*0464*/ 	.short	0x0100
        /*0466*/ 	.byte	0x08
	.zero		1


	//   ....[62]....
        /*0468*/ 	.word	0x00000630
        /*046c*/ 	.word	0x000000ff
        /*0470*/ 	.word	0x000000f8
        /*0474*/ 	.short	0x0100
        /*0476*/ 	.byte	0x08
	.zero		1


	//   ....[63]....
        /*0478*/ 	.word	0x00000640
        /*047c*/ 	.word	0x000000ff
        /*0480*/ 	.word	0x00000220
        /*0484*/ 	.short	0x0100
        /*0486*/ 	.byte	0x08
	.zero		1


	//   ....[64]....
        /*0488*/ 	.word	0x00000650
        /*048c*/ 	.word	0x000000ff
        /*0490*/ 	.word	0x00000100
        /*0494*/ 	.short	0x0100
        /*0496*/ 	.byte	0x08
	.zero		1


	//   ....[65]....
        /*0498*/ 	.word	0x00000660
        /*049c*/ 	.word	0x000000ff
        /*04a0*/ 	.word	0x00000228
        /*04a4*/ 	.short	0x0100
        /*04a6*/ 	.byte	0x08
	.zero		1


	//   ....[66]....
        /*04a8*/ 	.word	0x00000670
        /*04ac*/ 	.word	0x000000ff
        /*04b0*/ 	.word	0x00000108
        /*04b4*/ 	.short	0x0100
        /*04b6*/ 	.byte	0x08
	.zero		1


	//   ....[67]....
        /*04b8*/ 	.word	0x00000680
        /*04bc*/ 	.word	0x000000ff
        /*04c0*/ 	.word	0x00000230
        /*04c4*/ 	.short	0x0100
        /*04c6*/ 	.byte	0x08
	.zero		1


	//   ....[68]....
        /*04c8*/ 	.word	0x00000690
        /*04cc*/ 	.word	0x000000ff
        /*04d0*/ 	.word	0x00000110
        /*04d4*/ 	.short	0x0100
        /*04d6*/ 	.byte	0x08
	.zero		1


	//   ....[69]....
        /*04d8*/ 	.word	0x000006a0
        /*04dc*/ 	.word	0x000000ff
        /*04e0*/ 	.word	0x00000238
        /*04e4*/ 	.short	0x0100
        /*04e6*/ 	.byte	0x08
	.zero		1


	//   ....[70]....
        /*04e8*/ 	.word	0x000006b0
        /*04ec*/ 	.word	0x000000ff
        /*04f0*/ 	.word	0x00000118
        /*04f4*/ 	.short	0x0100
        /*04f6*/ 	.byte	0x08
	.zero		1


	//   ....[71]....
        /*04f8*/ 	.word	0x000006c0
        /*04fc*/ 	.word	0x000000ff
        /*0500*/ 	.word	0x00000240
        /*0504*/ 	.short	0x0100
        /*0506*/ 	.byte	0x08
	.zero		1


	//   ....[72]....
        /*0508*/ 	.word	0x000006d0
        /*050c*/ 	.word	0x000000ff
        /*0510*/ 	.word	0x00000120
        /*0514*/ 	.short	0x0100
        /*0516*/ 	.byte	0x08
	.zero		1


	//   ....[73]....
        /*0518*/ 	.word	0x000006e0
        /*051c*/ 	.word	0x000000ff
        /*0520*/ 	.word	0x00000248
        /*0524*/ 	.short	0x0100
        /*0526*/ 	.byte	0x08
	.zero		1


	//   ....[74]....
        /*0528*/ 	.word	0x00000b10
        /*052c*/ 	.word	0x000000ff
        /*0530*/ 	.word	0x00000260
        /*0534*/ 	.short	0x0100
        /*0536*/ 	.byte	0x06
	.zero		1


	//   ....[75]....
        /*0538*/ 	.word	0x00000b90
        /*053c*/ 	.word	0x000000ff
        /*0540*/ 	.word	0x00000268
        /*0544*/ 	.short	0x0100
        /*0546*/ 	.byte	0x06
	.zero		1


	//   ....[76]....
        /*0548*/ 	.word	0x00001ae0
        /*054c*/ 	.word	0x00000003
        /*0550*/ 	.word	0x00000000
        /*0554*/ 	.short	0x010a
        /*0556*/ 	.byte	0x3f
	.zero		1


	//   ....[77]....
        /*0558*/ 	.word	0x00001b40
        /*055c*/ 	.word	0x00000003
        /*0560*/ 	.word	0x00000000
        /*0564*/ 	.short	0x010a
        /*0566*/ 	.byte	0x3f
	.zero		1


	//   ....[78]....
        /*0568*/ 	.word	0x00001d50
        /*056c*/ 	.word	0x00000005
        /*0570*/ 	.word	0x00000000
        /*0574*/ 	.short	0x010a
        /*0576*/ 	.byte	0x3f
	.zero		1


	//   ....[79]....
        /*0578*/ 	.word	0x00001d90
        /*057c*/ 	.word	0x00000005
        /*0580*/ 	.word	0x00000000
        /*0584*/ 	.short	0x010a
        /*0586*/ 	.byte	0x3f
	.zero		1


	//   ....[80]....
        /*0588*/ 	.word	0x00001e80
        /*058c*/ 	.word	0x00000004
        /*0590*/ 	.word	0x00000000
        /*0594*/ 	.short	0x0101
        /*0596*/ 	.byte	0x3f
	.zero		1


	//   ....[81]....
        /*0598*/ 	.word	0x000020a0
        /*059c*/ 	.word	0x00000000
        /*05a0*/ 	.word	0x00000000
        /*05a4*/ 	.short	0x0101
        /*05a6*/ 	.byte	0x3f
	.zero		1


	//   ....[82]....
        /*05a8*/ 	.word	0x00004dc0
        /*05ac*/ 	.word	0x00000014
        /*05b0*/ 	.word	0x00000128
        /*05b4*/ 	.short	0x010a
        /*05b6*/ 	.byte	0x3f
	.zero		1


	//   ....[83]....
        /*05b8*/ 	.word	0x000051b0
        /*05bc*/ 	.word	0x00000006
        /*05c0*/ 	.word	0x00000268
        /*05c4*/ 	.short	0x0101
        /*05c6*/ 	.byte	0x3f
	.zero		1


	//   ....[84]....
        /*05c8*/ 	.word	0x000058b0
        /*05cc*/ 	.word	0x00000007
        /*05d0*/ 	.word	0x00000000
        /*05d4*/ 	.short	0x010a
        /*05d6*/ 	.byte	0x3f
	.zero		1


	//   ....[85]....
        /*05d8*/ 	.word	0x00005930
        /*05dc*/ 	.word	0x00000006
        /*05e0*/ 	.word	0x00000000
        /*05e4*/ 	.short	0x010a
        /*05e6*/ 	.byte	0x3f
	.zero		1


	//   ....[86]....
        /*05e8*/ 	.word	0x000059c0
        /*05ec*/ 	.word	0x00000007
        /*05f0*/ 	.word	0x00000000
        /*05f4*/ 	.short	0x010a
        /*05f6*/ 	.byte	0x3f
	.zero		1


	//   ....[87]....
        /*05f8*/ 	.word	0x00005a50
        /*05fc*/ 	.word	0x00000006
        /*0600*/ 	.word	0x00000000
        /*0604*/ 	.short	0x010a
        /*0606*/ 	.byte	0x3f
	.zero		1


	//   ....[88]....
        /*0608*/ 	.word	0x00005ae0
        /*060c*/ 	.word	0x00000007
        /*0610*/ 	.word	0x00000000
        /*0614*/ 	.short	0x010a
        /*0616*/ 	.byte	0x3f
	.zero		1


	//   ....[89]....
        /*0618*/ 	.word	0x00005b70
        /*061c*/ 	.word	0x00000006
        /*0620*/ 	.word	0x00000000
        /*0624*/ 	.short	0x010a
        /*0626*/ 	.byte	0x3f
	.zero		1


	//   ....[90]....
        /*0628*/ 	.word	0x00005c00
        /*062c*/ 	.word	0x00000007
        /*0630*/ 	.word	0x00000000
        /*0634*/ 	.short	0x010a
        /*0636*/ 	.byte	0x3f
	.zero		1


	//   ....[91]....
        /*0638*/ 	.word	0x00005c90
        /*063c*/ 	.word	0x00000006
        /*0640*/ 	.word	0x00000000
        /*0644*/ 	.short	0x010a
        /*0646*/ 	.byte	0x3f
	.zero		1


	//   ....[92]....
        /*0648*/ 	.word	0x00005d20
        /*064c*/ 	.word	0x00000007
        /*0650*/ 	.word	0x00000000
        /*0654*/ 	.short	0x010a
        /*0656*/ 	.byte	0x3f
	.zero		1


	//   ....[93]....
        /*0658*/ 	.word	0x00005db0
        /*065c*/ 	.word	0x00000006
        /*0660*/ 	.word	0x00000000
        /*0664*/ 	.short	0x010a
        /*0666*/ 	.byte	0x3f
	.zero		1


	//   ....[94]....
        /*0668*/ 	.word	0x00005e40
        /*066c*/ 	.word	0x00000007
        /*0670*/ 	.word	0x00000000
        /*0674*/ 	.short	0x010a
        /*0676*/ 	.byte	0x3f
	.zero		1


	//   ....[95]....
        /*0678*/ 	.word	0x00005ed0
        /*067c*/ 	.word	0x00000006
        /*0680*/ 	.word	0x00000000
        /*0684*/ 	.short	0x010a
        /*0686*/ 	.byte	0x3f
	.zero		1


	//   ....[96]....
        /*0688*/ 	.word	0x00005f60
        /*068c*/ 	.word	0x00000007
        /*0690*/ 	.word	0x00000000
        /*0694*/ 	.short	0x010a
        /*0696*/ 	.byte	0x3f
	.zero		1


	//   ....[97]....
        /*0698*/ 	.word	0x00005ff0
        /*069c*/ 	.word	0x00000006
        /*06a0*/ 	.word	0x00000000
        /*06a4*/ 	.short	0x010a
        /*06a6*/ 	.byte	0x3f
	.zero		1


	//   ....[98]....
        /*06a8*/ 	.word	0x00006080
        /*06ac*/ 	.word	0x00000007
        /*06b0*/ 	.word	0x00000000
        /*06b4*/ 	.short	0x010a
        /*06b6*/ 	.byte	0x3f
	.zero		1


	//   ....[99]....
        /*06b8*/ 	.word	0x00006110
        /*06bc*/ 	.word	0x00000006
        /*06c0*/ 	.word	0x00000000
        /*06c4*/ 	.short	0x010a
        /*06c6*/ 	.byte	0x3f
	.zero		1


	//   ....[100]....
        /*06c8*/ 	.word	0x000061a0
        /*06cc*/ 	.word	0x00000007
        /*06d0*/ 	.word	0x00000000
        /*06d4*/ 	.short	0x010a
        /*06d6*/ 	.byte	0x3f
	.zero		1


	//   ....[101]....
        /*06d8*/ 	.word	0x00006230
        /*06dc*/ 	.word	0x00000006
        /*06e0*/ 	.word	0x00000000
        /*06e4*/ 	.short	0x010a
        /*06e6*/ 	.byte	0x3f
	.zero		1


	//   ....[102]....
        /*06e8*/ 	.word	0x000062c0
        /*06ec*/ 	.word	0x00000007
        /*06f0*/ 	.word	0x00000000
        /*06f4*/ 	.short	0x010a
        /*06f6*/ 	.byte	0x3f
	.zero		1


	//   ....[103]....
        /*06f8*/ 	.word	0x00006350
        /*06fc*/ 	.word	0x00000006
        /*0700*/ 	.word	0x00000000
        /*0704*/ 	.short	0x010a
        /*0706*/ 	.byte	0x3f
	.zero		1


	//   ....[104]....
        /*0708*/ 	.word	0x000063e0
        /*070c*/ 	.word	0x00000007
        /*0710*/ 	.word	0x00000000
        /*0714*/ 	.short	0x010a
        /*0716*/ 	.byte	0x3f
	.zero		1


	//   ....[105]....
        /*0718*/ 	.word	0x00006470
        /*071c*/ 	.word	0x00000006
        /*0720*/ 	.word	0x00000000
        /*0724*/ 	.short	0x010a
        /*0726*/ 	.byte	0x3f
	.zero		1


	//   ....[106]....
        /*0728*/ 	.word	0x00006500
        /*072c*/ 	.word	0x00000007
        /*0730*/ 	.word	0x00000000
        /*0734*/ 	.short	0x010a
        /*0736*/ 	.byte	0x3f
	.zero		1


	//   ....[107]....
        /*0738*/ 	.word	0x00006590
        /*073c*/ 	.word	0x00000006
        /*0740*/ 	.word	0x00000000
        /*0744*/ 	.short	0x010a
        /*0746*/ 	.byte	0x3f
	.zero		1


	//   ....[108]....
        /*0748*/ 	.word	0x00006620
        /*074c*/ 	.word	0x00000007
        /*0750*/ 	.word	0x00000000
        /*0754*/ 	.short	0x010a
        /*0756*/ 	.byte	0x3f
	.zero		1


	//   ....[109]....
        /*0758*/ 	.word	0x000066b0
        /*075c*/ 	.word	0x00000006
        /*0760*/ 	.word	0x00000000
        /*0764*/ 	.short	0x010a
        /*0766*/ 	.byte	0x3f
	.zero		1


	//   ....[110]....
        /*0768*/ 	.word	0x00006740
        /*076c*/ 	.word	0x00000007
        /*0770*/ 	.word	0x00000000
        /*0774*/ 	.short	0x010a
        /*0776*/ 	.byte	0x3f
	.zero		1


	//   ....[111]....
        /*0778*/ 	.word	0x000067d0
        /*077c*/ 	.word	0x00000006
        /*0780*/ 	.word	0x00000000
        /*0784*/ 	.short	0x010a
        /*0786*/ 	.byte	0x3f
	.zero		1


	//   ....[112]....
        /*0788*/ 	.word	0x00006860
        /*078c*/ 	.word	0x00000007
        /*0790*/ 	.word	0x00000000
        /*0794*/ 	.short	0x010a
        /*0796*/ 	.byte	0x3f
	.zero		1


	//   ....[113]....
        /*0798*/ 	.word	0x000068f0
        /*079c*/ 	.word	0x00000006
        /*07a0*/ 	.word	0x00000000
        /*07a4*/ 	.short	0x010a
        /*07a6*/ 	.byte	0x3f
	.zero		1


	//   ....[114]....
        /*07a8*/ 	.word	0x00006980
        /*07ac*/ 	.word	0x00000007
        /*07b0*/ 	.word	0x00000000
        /*07b4*/ 	.short	0x010a
        /*07b6*/ 	.byte	0x3f
	.zero		1


	//   ....[115]....
        /*07b8*/ 	.word	0x00006a10
        /*07bc*/ 	.word	0x00000006
        /*07c0*/ 	.word	0x00000000
        /*07c4*/ 	.short	0x010a
        /*07c6*/ 	.byte	0x3f
	.zero		1


	//   ....[116]....
        /*07c8*/ 	.word	0x00006aa0
        /*07cc*/ 	.word	0x00000007
        /*07d0*/ 	.word	0x00000000
        /*07d4*/ 	.short	0x010a
        /*07d6*/ 	.byte	0x3f
	.zero		1


	//   ....[117]....
        /*07d8*/ 	.word	0x00006b30
        /*07dc*/ 	.word	0x00000006
        /*07e0*/ 	.word	0x00000000
        /*07e4*/ 	.short	0x010a
        /*07e6*/ 	.byte	0x3f
	.zero		1


	//   ....[118]....
        /*07e8*/ 	.word	0x00006bc0
        /*07ec*/ 	.word	0x00000007
        /*07f0*/ 	.word	0x00000000
        /*07f4*/ 	.short	0x010a
        /*07f6*/ 	.byte	0x3f
	.zero		1


	//   ....[119]....
        /*07f8*/ 	.word	0x00006c50
        /*07fc*/ 	.word	0x00000006
        /*0800*/ 	.word	0x00000000
        /*0804*/ 	.short	0x010a
        /*0806*/ 	.byte	0x3f
	.zero		1


	//   ....[120]....
        /*0808*/ 	.word	0x00006ce0
        /*080c*/ 	.word	0x00000005
        /*0810*/ 	.word	0x00000000
        /*0814*/ 	.short	0x010a
        /*0816*/ 	.byte	0x3f
	.zero		1


	//   ....[121]....
        /*0818*/ 	.word	0x00006d40
        /*081c*/ 	.word	0x00000003
        /*0820*/ 	.word	0x00000000
        /*0824*/ 	.short	0x010a
        /*0826*/ 	.byte	0x3f
	.zero		1


	//   ....[122]....
        /*0828*/ 	.word	0x00006d90
        /*082c*/ 	.word	0x00000005
        /*0830*/ 	.word	0x00000000
        /*0834*/ 	.short	0x010a
        /*0836*/ 	.byte	0x3f
	.zero		1


	//   ....[123]....
        /*0838*/ 	.word	0x00006e60
        /*083c*/ 	.word	0x00000014
        /*0840*/ 	.word	0x00000128
        /*0844*/ 	.short	0x010a
        /*0846*/ 	.byte	0x3f
	.zero		1


	//   ....[124]....
        /*0848*/ 	.word	0x00006f30
        /*084c*/ 	.word	0x00000007
        /*0850*/ 	.word	0x00000000
        /*0854*/ 	.short	0x010a
        /*0856*/ 	.byte	0x3f
	.zero		1


	//   ....[125]....
        /*0858*/ 	.word	0x00006f80
        /*085c*/ 	.word	0x00000006
        /*0860*/ 	.word	0x00000000
        /*0864*/ 	.short	0x010a
        /*0866*/ 	.byte	0x3f
	.zero		1


	//   ....[126]....
        /*0868*/ 	.word	0x00006fd0
        /*086c*/ 	.word	0x00000007
        /*0870*/ 	.word	0x00000000
        /*0874*/ 	.short	0x010a
        /*0876*/ 	.byte	0x3f
	.zero		1


	//   ....[127]....
        /*0878*/ 	.word	0x00007020
        /*087c*/ 	.word	0x00000006
        /*0880*/ 	.word	0x00000000
        /*0884*/ 	.short	0x010a
        /*0886*/ 	.byte	0x3f
	.zero		1


	//   ....[128]....
        /*0888*/ 	.word	0x00007070
        /*088c*/ 	.word	0x00000007
        /*0890*/ 	.word	0x00000000
        /*0894*/ 	.short	0x010a
        /*0896*/ 	.byte	0x3f
	.zero		1


	//   ....[129]....
        /*0898*/ 	.word	0x000070c0
        /*089c*/ 	.word	0x00000006
        /*08a0*/ 	.word	0x00000000
        /*08a4*/ 	.short	0x010a
        /*08a6*/ 	.byte	0x3f
	.zero		1


	//   ....[130]....
        /*08a8*/ 	.word	0x00007110
        /*08ac*/ 	.word	0x00000007
        /*08b0*/ 	.word	0x00000000
        /*08b4*/ 	.short	0x010a
        /*08b6*/ 	.byte	0x3f
	.zero		1


	//   ....[131]....
        /*08b8*/ 	.word	0x00007160
        /*08bc*/ 	.word	0x00000006
        /*08c0*/ 	.word	0x00000000
        /*08c4*/ 	.short	0x010a
        /*08c6*/ 	.byte	0x3f
	.zero		1


	//   ....[132]....
        /*08c8*/ 	.word	0x000071b0
        /*08cc*/ 	.word	0x00000007
        /*08d0*/ 	.word	0x00000000
        /*08d4*/ 	.short	0x010a
        /*08d6*/ 	.byte	0x3f
	.zero		1


	//   ....[133]....
        /*08d8*/ 	.word	0x00007200
        /*08dc*/ 	.word	0x00000006
        /*08e0*/ 	.word	0x00000000
        /*08e4*/ 	.short	0x010a
        /*08e6*/ 	.byte	0x3f
	.zero		1


	//   ....[134]....
        /*08e8*/ 	.word	0x00007250
        /*08ec*/ 	.word	0x00000007
        /*08f0*/ 	.word	0x00000000
        /*08f4*/ 	.short	0x010a
        /*08f6*/ 	.byte	0x3f
	.zero		1


	//   ....[135]....
        /*08f8*/ 	.word	0x000072a0
        /*08fc*/ 	.word	0x00000006
        /*0900*/ 	.word	0x00000000
        /*0904*/ 	.short	0x010a
        /*0906*/ 	.byte	0x3f
	.zero		1


	//   ....[136]....
        /*0908*/ 	.word	0x000072f0
        /*090c*/ 	.word	0x00000007
        /*0910*/ 	.word	0x00000000
        /*0914*/ 	.short	0x010a
        /*0916*/ 	.byte	0x3f
	.zero		1


	//   ....[137]....
        /*0918*/ 	.word	0x00007340
        /*091c*/ 	.word	0x00000006
        /*0920*/ 	.word	0x00000000
        /*0924*/ 	.short	0x010a
        /*0926*/ 	.byte	0x3f
	.zero		1


	//   ....[138]....
        /*0928*/ 	.word	0x00007390
        /*092c*/ 	.word	0x00000007
        /*0930*/ 	.word	0x00000000
        /*0934*/ 	.short	0x010a
        /*0936*/ 	.byte	0x3f
	.zero		1


	//   ....[139]....
        /*0938*/ 	.word	0x000073e0
        /*093c*/ 	.word	0x00000006
        /*0940*/ 	.word	0x00000000
        /*0944*/ 	.short	0x010a
        /*0946*/ 	.byte	0x3f
	.zero		1


	//   ....[140]....
        /*0948*/ 	.word	0x00007430
        /*094c*/ 	.word	0x00000007
        /*0950*/ 	.word	0x00000000
        /*0954*/ 	.short	0x010a
        /*0956*/ 	.byte	0x3f
	.zero		1


	//   ....[141]....
        /*0958*/ 	.word	0x00007480
        /*095c*/ 	.word	0x00000006
        /*0960*/ 	.word	0x00000000
        /*0964*/ 	.short	0x010a
        /*0966*/ 	.byte	0x3f
	.zero		1


	//   ....[142]....
        /*0968*/ 	.word	0x000074d0
        /*096c*/ 	.word	0x00000007
        /*0970*/ 	.word	0x00000000
        /*0974*/ 	.short	0x010a
        /*0976*/ 	.byte	0x3f
	.zero		1


	//   ....[143]....
        /*0978*/ 	.word	0x00007520
        /*097c*/ 	.word	0x00000006
        /*0980*/ 	.word	0x00000000
        /*0984*/ 	.short	0x010a
        /*0986*/ 	.byte	0x3f
	.zero		1


	//   ....[144]....
        /*0988*/ 	.word	0x00007570
        /*098c*/ 	.word	0x00000007
        /*0990*/ 	.word	0x00000000
        /*0994*/ 	.short	0x010a
        /*0996*/ 	.byte	0x3f
	.zero		1


	//   ....[145]....
        /*0998*/ 	.word	0x000075c0
        /*099c*/ 	.word	0x00000006
        /*09a0*/ 	.word	0x00000000
        /*09a4*/ 	.short	0x010a
        /*09a6*/ 	.byte	0x3f
	.zero		1


	//   ....[146]....
        /*09a8*/ 	.word	0x00007610
        /*09ac*/ 	.word	0x00000007
        /*09b0*/ 	.word	0x00000000
        /*09b4*/ 	.short	0x010a
        /*09b6*/ 	.byte	0x3f
	.zero		1


	//   ....[147]....
        /*09b8*/ 	.word	0x00007660
        /*09bc*/ 	.word	0x00000006
        /*09c0*/ 	.word	0x00000000
        /*09c4*/ 	.short	0x010a
        /*09c6*/ 	.byte	0x3f
	.zero		1


	//   ....[148]....
        /*09c8*/ 	.word	0x000076b0
        /*09cc*/ 	.word	0x00000007
        /*09d0*/ 	.word	0x00000000
        /*09d4*/ 	.short	0x010a
        /*09d6*/ 	.byte	0x3f
	.zero		1


	//   ....[149]....
        /*09d8*/ 	.word	0x00007700
        /*09dc*/ 	.word	0x00000006
        /*09e0*/ 	.word	0x00000000
        /*09e4*/ 	.short	0x010a
        /*09e6*/ 	.byte	0x3f
	.zero		1


	//   ....[150]....
        /*09e8*/ 	.word	0x00007750
        /*09ec*/ 	.word	0x00000007
        /*09f0*/ 	.word	0x00000000
        /*09f4*/ 	.short	0x010a
        /*09f6*/ 	.byte	0x3f
	.zero		1


	//   ....[151]....
        /*09f8*/ 	.word	0x000077a0
        /*09fc*/ 	.word	0x00000006
        /*0a00*/ 	.word	0x00000000
        /*0a04*/ 	.short	0x010a
        /*0a06*/ 	.byte	0x3f
	.zero		1


	//   ....[152]....
        /*0a08*/ 	.word	0x000077f0
        /*0a0c*/ 	.word	0x00000007
        /*0a10*/ 	.word	0x00000000
        /*0a14*/ 	.short	0x010a
        /*0a16*/ 	.byte	0x3f
	.zero		1


	//   ....[153]....
        /*0a18*/ 	.word	0x00007840
        /*0a1c*/ 	.word	0x00000006
        /*0a20*/ 	.word	0x00000000
        /*0a24*/ 	.short	0x010a
        /*0a26*/ 	.byte	0x3f
	.zero		1


	//   ....[154]....
        /*0a28*/ 	.word	0x00007890
        /*0a2c*/ 	.word	0x00000007
        /*0a30*/ 	.word	0x00000000
        /*0a34*/ 	.short	0x010a
        /*0a36*/ 	.byte	0x3f
	.zero		1


	//   ....[155]....
        /*0a38*/ 	.word	0x000078e0
        /*0a3c*/ 	.word	0x00000006
        /*0a40*/ 	.word	0x00000000
        /*0a44*/ 	.short	0x010a
        /*0a46*/ 	.byte	0x3f
	.zero		1


	//   ....[156]....
        /*0a48*/ 	.word	0x00007930
        /*0a4c*/ 	.word	0x00000007
        /*0a50*/ 	.word	0x00000000
        /*0a54*/ 	.short	0x010a
        /*0a56*/ 	.byte	0x3f
	.zero		1


	//   ....[157]....
        /*0a58*/ 	.word	0x00007980
        /*0a5c*/ 	.word	0x00000006
        /*0a60*/ 	.word	0x00000000
        /*0a64*/ 	.short	0x010a
        /*0a66*/ 	.byte	0x3f
	.zero		1


	//   ....[158]....
        /*0a68*/ 	.word	0x000079d0
        /*0a6c*/ 	.word	0x00000007
        /*0a70*/ 	.word	0x00000000
        /*0a74*/ 	.short	0x010a
        /*0a76*/ 	.byte	0x3f
	.zero		1


	//   ....[159]....
        /*0a78*/ 	.word	0x00007a20
        /*0a7c*/ 	.word	0x00000006
        /*0a80*/ 	.word	0x00000000
        /*0a84*/ 	.short	0x010a
        /*0a86*/ 	.byte	0x3f
	.zero		1


	//----- nvinfo : EIATTR_NUM_MBARRIERS
	.align		4
.L_35:
        /*0a88*/ 	.byte	0x03, 0x38
        /*0a8a*/ 	.short	0x004c


	//----- nvinfo : EIATTR_EXIT_INSTR_OFFSETS
	.align		4
        /*0a8c*/ 	.byte	0x04, 0x1c
        /*0a8e*/ 	.short	(.L_37 - .L_36)


	//   ....[0]....
.L_36:
        /*0a90*/ 	.word	0x00000db0


	//   ....[1]....
        /*0a94*/ 	.word	0x000015c0


	//   ....[2]....
        /*0a98*/ 	.word	0x00004540


	//   ....[3]....
        /*0a9c*/ 	.word	0x00004aa0


	//   ....[4]....
        /*0aa0*/ 	.word	0x00006d30


	//----- nvinfo : EIATTR_MAX_THREADS
	.align		4
.L_37:
        /*0aa4*/ 	.byte	0x04, 0x05
        /*0aa6*/ 	.short	(.L_39 - .L_38)
.L_38:
        /*0aa8*/ 	.word	0x00000180
        /*0aac*/ 	.word	0x00000001
        /*0ab0*/ 	.word	0x00000001


	//----- nvinfo : EIATTR_CRS_STACK_SIZE
	.align		4
.L_39:
        /*0ab4*/ 	.byte	0x04, 0x1e
        /*0ab6*/ 	.short	(.L_41 - .L_40)
.L_40:
        /*0ab8*/ 	.word	0x00000000


	//----- nvinfo : EIATTR_CBANK_PARAM_SIZE
	.align		4
.L_41:
        /*0abc*/ 	.byte	0x03, 0x19
        /*0abe*/ 	.short	0x0470


	//----- nvinfo : EIATTR_PARAM_CBANK
	.align		4
        /*0ac0*/ 	.byte	0x04, 0x0a
        /*0ac2*/ 	.short	(.L_43 - .L_42)
	.align		4
.L_42:
        /*0ac4*/ 	.word	index@(.nv.constant0._ZN7cutlass13device_kernelINS_4gemm6kernel13GemmUniversalIN4cute5tupleIJiiiiEEENS1_10collective13CollectiveMmaINS1_34MainloopSm90TmaGmmaWarpSpecializedILi37ENS5_IJNS4_1CILi1EEENSA_ILi2EEESB_EEENS1_35KernelTmaWarpSpecializedCooperativeEEENS5_IJNSA_ILi128EEENSA_ILi64EEENSA_ILi32EEEEEEaNS5_IJlSB_lEEEaSK_NS4_8TiledMMAINS4_8MMA_AtomIJNS4_4SM904GMMA26MMA_64x64x32_S32S8S8_SS_TNEEEENS4_6LayoutINS5_IJSC_SB_SB_EEENS5_IJSB_NSA_ILi0EEEST_EEEEENS5_IJNS4_10UnderscoreESW_SW_EEEEENS4_23SM90_TMA_LOAD_MULTICASTENS4_14ComposedLayoutINS4_7SwizzleILi1ELi4ELi3EEENS4_18smem_ptr_flag_bitsILi8EEENSR_INS5_IJNSA_ILi8EEESI_EEENS5_IJSI_SB_EEEEEEEvNS4_8identityENS4_13SM90_TMA_LOADES19_vS1A_EENS_8epilogue10collective6detail29Sm90TmaWarpSpecializedAdapterINS1E_15DefaultEpilogueIaSK_SK_NS1D_6thread17LinearCombinationIaLi1EiiLNS1I_9ScaleType4KindE0ELNS_15FloatRoundStyleE2EaEENS1_15EpilogueDefaultEEEEEvvEEEEvNT_6ParamsE)
        /*0ac8*/ 	.short	0x0210
        /*0aca*/ 	.short	0x0470


	//----- nvinfo : EIATTR_SW_WAR
	.align		4
.L_43:
        /*0acc*/ 	.byte	0x04, 0x36
        /*0ace*/ 	.short	(.L_45 - .L_44)
.L_44:
        /*0ad0*/ 	.word	0x00000008
.L_45:


//--------------------- .nv.callgraph             --------------------------
	.section	.nv.callgraph,"",@"SHT_CUDA_CALLGRAPH"
	.align	4
	.sectionentsize	8
	.align		4
        /*0000*/ 	.word	0x00000000
	.align		4
        /*0004*/ 	.word	0xffffffff
	.align		4
        /*0008*/ 	.word	index@(_ZN7cutlass13device_kernelINS_4gemm6kernel13GemmUniversalIN4cute5tupleIJiiiiEEENS1_10collective13CollectiveMmaINS1_34MainloopSm90TmaGmmaWarpSpecializedILi37ENS5_IJNS4_1CILi1EEENSA_ILi2EEESB_EEENS1_35KernelTmaWarpSpecializedCooperativeEEENS5_IJNSA_ILi128EEENSA_ILi64EEENSA_ILi32EEEEEEaNS5_IJlSB_lEEEaSK_NS4_8TiledMMAINS4_8MMA_AtomIJNS4_4SM904GMMA26MMA_64x64x32_S32S8S8_SS_TNEEEENS4_6LayoutINS5_IJSC_SB_SB_EEENS5_IJSB_NSA_ILi0EEEST_EEEEENS5_IJNS4_10UnderscoreESW_SW_EEEEENS4_23SM90_TMA_LOAD_MULTICASTENS4_14ComposedLayoutINS4_7SwizzleILi1ELi4ELi3EEENS4_18smem_ptr_flag_bitsILi8EEENSR_INS5_IJNSA_ILi8EEESI_EEENS5_IJSI_SB_EEEEEEEvNS4_8identityENS4_13SM90_TMA_LOADES19_vS1A_EENS_8epilogue10collective6detail29Sm90TmaWarpSpecializedAdapterINS1E_15DefaultEpilogueIaSK_SK_NS1D_6thread17LinearCombinationIaLi1EiiLNS1I_9ScaleType4KindE0ELNS_15FloatRoundStyleE2EaEENS1_15EpilogueDefaultEEEEEvvEEEEvNT_6ParamsE)
	.align		4
        /*000c*/ 	.word	index@(__assertfail)
	.align		4
        /*0010*/ 	.word	0x00000000
	.align		4
        /*0014*/ 	.word	0xfffffffe
	.align		4
        /*0018*/ 	.word	0x00000000
	.align		4
        /*001c*/ 	.word	0xfffffffd
	.align		4
        /*0020*/ 	.word	0x00000000
	.align		4
        /*0024*/ 	.word	0xfffffffc


//--------------------- .nv.constant4             --------------------------
	.section	.nv.constant4,"a",@progbits
	.align	8
	.align		8
.nv.constant4:
        /*0000*/ 	.dword	__assertfail
	.align		8
        /*0008*/ 	.dword	__unnamed_1
	.align		8
        /*0010*/ 	.dword	_ZN39_INTERNAL_89355649_4_k_cu_1f2c4036_43144cuda3std3__45__cpo5beginE
	.align		8
        /*0018*/ 	.dword	_ZN39_INTERNAL_89355649_4_k_cu_1f2c4036_43144cuda3std3__45__cpo3endE
	.align		8
        /*0020*/ 	.dword	_ZN39_INTERNAL_89355649_4_k_cu_1f2c4036_43144cuda3std3__45__cpo6cbeginE
	.align		8
        /*0028*/ 	.dword	_ZN39_INTERNAL_89355649_4_k_cu_1f2c4036_43144cuda3std3__45__cpo4cendE
	.align		8
        /*0030*/ 	.dword	_ZN39_INTERNAL_89355649_4_k_cu_1f2c4036_43144cuda3std3__441_GLOBAL__N__89355649_4_k_cu_1f2c4036_43146ignoreE
	.align		8
        /*0038*/ 	.dword	_ZN39_INTERNAL_89355649_4_k_cu_1f2c4036_43144cuda3std3__419piecewise_constructE
	.align		8
        /*0040*/ 	.dword	_ZN39_INTERNAL_89355649_4_k_cu_1f2c4036_43144cuda3std3__48in_placeE
	.align		8
        /*0048*/ 	.dword	_ZN39_INTERNAL_89355649_4_k_cu_1f2c4036_43144cuda3std6ranges3__45__cpo4swapE
	.align		8
        /*0050*/ 	.dword	_ZN39_INTERNAL_89355649_4_k_cu_1f2c4036_43144cuda3std6ranges3__45__cpo9iter_moveE
	.align		8
        /*0058*/ 	.dword	_ZN39_INTERNAL_89355649_4_k_cu_1f2c4036_43144cute7productE
	.align		8
        /*0060*/ 	.dword	_ZN39_INTERNAL_89355649_4_k_cu_1f2c4036_43144cute1_E
	.align		8
        /*0068*/ 	.dword	$str$22
	.align		8
        /*0070*/ 	.dword	$str$23


//--------------------- .text._ZN7cutlass13device_kernelINS_4gemm6kernel13GemmUniversalIN4cute5tupleIJiiiiEEENS1_10collective13CollectiveMmaINS1_34MainloopSm90TmaGmmaWarpSpecializedILi37ENS5_IJNS4_1CILi1EEENSA_ILi2EEESB_EEENS1_35KernelTmaWarpSpecializedCooperativeEEENS5_IJNSA_ILi128EEENSA_ILi64EEENSA_ILi32EEEEEEaNS5_IJlSB_lEEEaSK_NS4_8TiledMMAINS4_8MMA_AtomIJNS4_4SM904GMMA26MMA_64x64x32_S32S8S8_SS_TNEEEENS4_6LayoutINS5_IJSC_SB_SB_EEENS5_IJSB_NSA_ILi0EEEST_EEEEENS5_IJNS4_10UnderscoreESW_SW_EEEEENS4_23SM90_TMA_LOAD_MULTICASTENS4_14ComposedLayoutINS4_7SwizzleILi1ELi4ELi3EEENS4_18smem_ptr_flag_bitsILi8EEENSR_INS5_IJNSA_ILi8EEESI_EEENS5_IJSI_SB_EEEEEEEvNS4_8identityENS4_13SM90_TMA_LOADES19_vS1A_EENS_8epilogue10collective6detail29Sm90TmaWarpSpecializedAdapterINS1E_15DefaultEpilogueIaSK_SK_NS1D_6thread17LinearCombinationIaLi1EiiLNS1I_9ScaleType4KindE0ELNS_15FloatRoundStyleE2EaEENS1_15EpilogueDefaultEEEEEvvEEEEvNT_6ParamsE --------------------------
	.section	.text._ZN7cutlass13device_kernelINS_4gemm6kernel13GemmUniversalIN4cute5tupleIJiiiiEEENS1_10collective13CollectiveMmaINS1_34MainloopSm90TmaGmmaWarpSpecializedILi37ENS5_IJNS4_1CILi1EEENSA_ILi2EEESB_EEENS1_35KernelTmaWarpSpecializedCooperativeEEENS5_IJNSA_ILi128EEENSA_ILi64EEENSA_ILi32EEEEEEaNS5_IJlSB_lEEEaSK_NS4_8TiledMMAINS4_8MMA_AtomIJNS4_4SM904GMMA26MMA_64x64x32_S32S8S8_SS_TNEEEENS4_6LayoutINS5_IJSC_SB_SB_EEENS5_IJSB_NSA_ILi0EEEST_EEEEENS5_IJNS4_10UnderscoreESW_SW_EEEEENS4_23SM90_TMA_LOAD_MULTICASTENS4_14ComposedLayoutINS4_7SwizzleILi1ELi4ELi3EEENS4_18smem_ptr_flag_bitsILi8EEENSR_INS5_IJNSA_ILi8EEESI_EEENS5_IJSI_SB_EEEEEEEvNS4_8identityENS4_13SM90_TMA_LOADES19_vS1A_EENS_8epilogue10collective6detail29Sm90TmaWarpSpecializedAdapterINS1E_15DefaultEpilogueIaSK_SK_NS1D_6thread17LinearCombinationIaLi1EiiLNS1I_9ScaleType4KindE0ELNS_15FloatRoundStyleE2EaEENS1_15EpilogueDefaultEEEEEvvEEEEvNT_6ParamsE,"ax",@progbits
	.align	128
.text._ZN7cutlass13device_kernelINS_4gemm6kernel13GemmUniversalIN4cute5tupleIJiiiiEEENS1_10collective13CollectiveMmaINS1_34MainloopSm90TmaGmmaWarpSpecializedILi37ENS5_IJNS4_1CILi1EEENSA_ILi2EEESB_EEENS1_35KernelTmaWarpSpecializedCooperativeEEENS5_IJNSA_ILi128EEENSA_ILi64EEENSA_ILi32EEEEEEaNS5_IJlSB_lEEEaSK_NS4_8TiledMMAINS4_8MMA_AtomIJNS4_4SM904GMMA26MMA_64x64x32_S32S8S8_SS_TNEEEENS4_6LayoutINS5_IJSC_SB_SB_EEENS5_IJSB_NSA_ILi0EEEST_EEEEENS5_IJNS4_10UnderscoreESW_SW_EEEEENS4_23SM90_TMA_LOAD_MULTICASTENS4_14ComposedLayoutINS4_7SwizzleILi1ELi4ELi3EEENS4_18smem_ptr_flag_bitsILi8EEENSR_INS5_IJNSA_ILi8EEESI_EEENS5_IJSI_SB_EEEEEEEvNS4_8identityENS4_13SM90_TMA_LOADES19_vS1A_EENS_8epilogue10collective6detail29Sm90TmaWarpSpecializedAdapterINS1E_15DefaultEpilogueIaSK_SK_NS1D_6thread17LinearCombinationIaLi1EiiLNS1I_9ScaleType4KindE0ELNS_15FloatRoundStyleE2EaEENS1_15EpilogueDefaultEEEEEvvEEEEvNT_6ParamsE:
        .type           _ZN7cutlass13device_kernelINS_4gemm6kernel13GemmUniversalIN4cute5tupleIJiiiiEEENS1_10collective13CollectiveMmaINS1_34MainloopSm90TmaGmmaWarpSpecializedILi37ENS5_IJNS4_1CILi1EEENSA_ILi2EEESB_EEENS1_35KernelTmaWarpSpecializedCooperativeEEENS5_IJNSA_ILi128EEENSA_ILi64EEENSA_ILi32EEEEEEaNS5_IJlSB_lEEEaSK_NS4_8TiledMMAINS4_8MMA_AtomIJNS4_4SM904GMMA26MMA_64x64x32_S32S8S8_SS_TNEEEENS4_6LayoutINS5_IJSC_SB_SB_EEENS5_IJSB_NSA_ILi0EEEST_EEEEENS5_IJNS4_10UnderscoreESW_SW_EEEEENS4_23SM90_TMA_LOAD_MULTICASTENS4_14ComposedLayoutINS4_7SwizzleILi1ELi4ELi3EEENS4_18smem_ptr_flag_bitsILi8EEENSR_INS5_IJNSA_ILi8EEESI_EEENS5_IJSI_SB_EEEEEEEvNS4_8identityENS4_13SM90_TMA_LOADES19_vS1A_EENS_8epilogue10collective6detail29Sm90TmaWarpSpecializedAdapterINS1E_15DefaultEpilogueIaSK_SK_NS1D_6thread17LinearCombinationIaLi1EiiLNS1I_9ScaleType4KindE0ELNS_15FloatRoundStyleE2EaEENS1_15EpilogueDefaultEEEEEvvEEEEvNT_6ParamsE,@function
        .size           _ZN7cutlass13device_kernelINS_4gemm6kernel13GemmUniversalIN4cute5tupleIJiiiiEEENS1_10collective13CollectiveMmaINS1_34MainloopSm90TmaGmmaWarpSpecializedILi37ENS5_IJNS4_1CILi1EEENSA_ILi2EEESB_EEENS1_35KernelTmaWarpSpecializedCooperativeEEENS5_IJNSA_ILi128EEENSA_ILi64EEENSA_ILi32EEEEEEaNS5_IJlSB_lEEEaSK_NS4_8TiledMMAINS4_8MMA_AtomIJNS4_4SM904GMMA26MMA_64x64x32_S32S8S8_SS_TNEEEENS4_6LayoutINS5_IJSC_SB_SB_EEENS5_IJSB_NSA_ILi0EEEST_EEEEENS5_IJNS4_10UnderscoreESW_SW_EEEEENS4_23SM90_TMA_LOAD_MULTICASTENS4_14ComposedLayoutINS4_7SwizzleILi1ELi4ELi3EEENS4_18smem_ptr_flag_bitsILi8EEENSR_INS5_IJNSA_ILi8EEESI_EEENS5_IJSI_SB_EEEEEEEvNS4_8identityENS4_13SM90_TMA_LOADES19_vS1A_EENS_8epilogue10collective6detail29Sm90TmaWarpSpecializedAdapterINS1E_15DefaultEpilogueIaSK_SK_NS1D_6thread17LinearCombinationIaLi1EiiLNS1I_9ScaleType4KindE0ELNS_15FloatRoundStyleE2EaEENS1_15EpilogueDefaultEEEEEvvEEEEvNT_6ParamsE,(.L_x_206 - _ZN7cutlass13device_kernelINS_4gemm6kernel13GemmUniversalIN4cute5tupleIJiiiiEEENS1_10collective13CollectiveMmaINS1_34MainloopSm90TmaGmmaWarpSpecializedILi37ENS5_IJNS4_1CILi1EEENSA_ILi2EEESB_EEENS1_35KernelTmaWarpSpecializedCooperativeEEENS5_IJNSA_ILi128EEENSA_ILi64EEENSA_ILi32EEEEEEaNS5_IJlSB_lEEEaSK_NS4_8TiledMMAINS4_8MMA_AtomIJNS4_4SM904GMMA26MMA_64x64x32_S32S8S8_SS_TNEEEENS4_6LayoutINS5_IJSC_SB_SB_EEENS5_IJSB_NSA_ILi0EEEST_EEEEENS5_IJNS4_10UnderscoreESW_SW_EEEEENS4_23SM90_TMA_LOAD_MULTICASTENS4_14ComposedLayoutINS4_7SwizzleILi1ELi4ELi3EEENS4_18smem_ptr_flag_bitsILi8EEENSR_INS5_IJNSA_ILi8EEESI_EEENS5_IJSI_SB_EEEEEEEvNS4_8identityENS4_13SM90_TMA_LOADES19_vS1A_EENS_8epilogue10collective6detail29Sm90TmaWarpSpecializedAdapterINS1E_15DefaultEpilogueIaSK_SK_NS1D_6thread17LinearCombinationIaLi1EiiLNS1I_9ScaleType4KindE0ELNS_15FloatRoundStyleE2EaEENS1_15EpilogueDefaultEEEEEvvEEEEvNT_6ParamsE)
        .other          _ZN7cutlass13device_kernelINS_4gemm6kernel13GemmUniversalIN4cute5tupleIJiiiiEEENS1_10collective13CollectiveMmaINS1_34MainloopSm90TmaGmmaWarpSpecializedILi37ENS5_IJNS4_1CILi1EEENSA_ILi2EEESB_EEENS1_35KernelTmaWarpSpecializedCooperativeEEENS5_IJNSA_ILi128EEENSA_ILi64EEENSA_ILi32EEEEEEaNS5_IJlSB_lEEEaSK_NS4_8TiledMMAINS4_8MMA_AtomIJNS4_4SM904GMMA26MMA_64x64x32_S32S8S8_SS_TNEEEENS4_6LayoutINS5_IJSC_SB_SB_EEENS5_IJSB_NSA_ILi0EEEST_EEEEENS5_IJNS4_10UnderscoreESW_SW_EEEEENS4_23SM90_TMA_LOAD_MULTICASTENS4_14ComposedLayoutINS4_7SwizzleILi1ELi4ELi3EEENS4_18smem_ptr_flag_bitsILi8EEENSR_INS5_IJNSA_ILi8EEESI_EEENS5_IJSI_SB_EEEEEEEvNS4_8identityENS4_13SM90_TMA_LOADES19_vS1A_EENS_8epilogue10collective6detail29Sm90TmaWarpSpecializedAdapterINS1E_15DefaultEpilogueIaSK_SK_NS1D_6thread17LinearCombinationIaLi1EiiLNS1I_9ScaleType4KindE0ELNS_15FloatRoundStyleE2EaEENS1_15EpilogueDefaultEEEEEvvEEEEvNT_6ParamsE,@"STO_CUDA_ENTRY STV_DEFAULT"
_ZN7cutlass13device_kernelINS_4gemm6kernel13GemmUniversalIN4cute5tupleIJiiiiEEENS1_10collective13CollectiveMmaINS1_34MainloopSm90TmaGmmaWarpSpecializedILi37ENS5_IJNS4_1CILi1EEENSA_ILi2EEESB_EEENS1_35KernelTmaWarpSpecializedCooperativeEEENS5_IJNSA_ILi128EEENSA_ILi64EEENSA_ILi32EEEEEEaNS5_IJlSB_lEEEaSK_NS4_8TiledMMAINS4_8MMA_AtomIJNS4_4SM904GMMA26MMA_64x64x32_S32S8S8_SS_TNEEEENS4_6LayoutINS5_IJSC_SB_SB_EEENS5_IJSB_NSA_ILi0EEEST_EEEEENS5_IJNS4_10UnderscoreESW_SW_EEEEENS4_23SM90_TMA_LOAD_MULTICASTENS4_14ComposedLayoutINS4_7SwizzleILi1ELi4ELi3EEENS4_18smem_ptr_flag_bitsILi8EEENSR_INS5_IJNSA_ILi8EEESI_EEENS5_IJSI_SB_EEEEEEEvNS4_8identityENS4_13SM90_TMA_LOADES19_vS1A_EENS_8epilogue10collective6detail29Sm90TmaWarpSpecializedAdapterINS1E_15DefaultEpilogueIaSK_SK_NS1D_6thread17LinearCombinationIaLi1EiiLNS1I_9ScaleType4KindE0ELNS_15FloatRoundStyleE2EaEENS1_15EpilogueDefaultEEEEEvvEEEEvNT_6ParamsE:
[----:B------:R-:W0:Y:S01]  /*0000*/  LDC R1, c[0x0][0x28] ;  /* 0x00000a00ff017b82 */ /* 0x000e220000000800 */
[----:B------:R-:W1:Y:S01]  /*0010*/  S2R R60, SR_TID.X ;  /* 0x00000000003c7919 */ /* 0x000e620000002100 */
[----:B------:R-:W-:Y:S01]  /*0020*/  ELECT P0, URZ, PT ;  /* 0x00000000003f782f */ /* 0x000fe20003800000 */
[----:B------:R-:W-:Y:S01]  /*0030*/  BSSY B0, `(.L_x_0) ;  /* 0x000000f000007945 */ /* 0x000fe20003800000 */
[--C-:B-1----:R-:W-:Y:S02]  /*0040*/  SHF.R.U32.HI R0, RZ, 0x5, R60.reuse ;  /* 0x00000005ff007819 */ /* 0x102fe4000001163c */
[----:B------:R-:W-:-:S03]  /*0050*/  SHF.R.U32.HI R6, RZ, 0x7, R60 ;  /* 0x00000007ff067819 */ /* 0x000fc6000001163c */
[----:B------:R-:W1:Y:S04]  /*0060*/  SHFL.IDX PT, R3, R0, RZ, 0x1f ;  /* 0x00001fff00037589 */ /* 0x000e6800000e0000 */
[----:B------:R2:W3:Y:S01]  /*0070*/  SHFL.IDX PT, R2, R6, RZ, 0x1f ;  /* 0x00001fff06027589 */ /* 0x0004e200000e0000 */
[----:B-1----:R-:W-:-:S13]  /*0080*/  ISETP.NE.OR P0, PT, R3, RZ, !P0 ;  /* 0x000000ff0300720c */ /* 0x002fda0004705670 */
[----:B0-23--:R-:W-:Y:S05]  /*0090*/  @P0 BRA `(.L_x_1) ;  /* 0x0000000000200947 */ /* 0x00dfea0003800000 */
[----:B------:R-:W-:Y:S02]  /*00a0*/  ULDC.64 UR4, c[0x0][0x198] ;  /* 0x0000660000047ab9 */ /* 0x000fe40000000a00 */
[----:B------:R-:W-:Y:S02]  /*00b0*/  UIADD3 UR6, UP0, UR4, 0xf0, URZ ;  /* 0x000000f004067890 */ /* 0x000fe4000ff1e03f */
[----:B------:R-:W-:Y:S02]  /*00c0*/  UIADD3 UR4, UP1, UR4, 0x1f0, URZ ;  /* 0x000001f004047890 */ /* 0x000fe4000ff3e03f */
[----:B------:R-:W-:Y:S02]  /*00d0*/  UIADD3.X UR7, URZ, UR5, URZ, UP0, !UPT ;  /* 0x000000053f077290 */ /* 0x000fe400087fe43f */
[----:B------:R-:W-:-:S07]  /*00e0*/  UIADD3.X UR5, URZ, UR5, URZ, UP1, !UPT ;  /* 0x000000053f057290 */ /* 0x000fce0008ffe43f */
[----:B------:R0:W-:Y:S02]  /*00f0*/  UTMACCTL.PF [UR6] ;  /* 0x00000000060079b9 */ /* 0x0001e40008040000 */
[----:B------:R0:W-:Y:S02]  /*0100*/  UTMACCTL.PF [UR4] ;  /* 0x00000000040079b9 */ /* 0x0001e40008040000 */
[----:B0-----:R-:W-:Y:S01]  /*0110*/  NOP ;  /* 0x0000000000007918 */ /* 0x001fe20000000000 */
.L_x_1:
[----:B------:R-:W-:Y:S05]  /*0120*/  BSYNC B0 ;  /* 0x0000000000007941 */ /* 0x000fea0003800000 */
.L_x_0:
[----:B------:R-:W0:Y:S02]  /*0130*/  SHFL.IDX PT, R5, R0, RZ, 0x1f ;  /* 0x00001fff00057589 */ /* 0x000e2400000e0000 */
[----:B0-----:R-:W-:-:S13]  /*0140*/  ISETP.NE.AND P0, PT, R5, RZ, PT ;  /* 0x000000ff0500720c */ /* 0x001fda0003f05270 */
[----:B------:R-:W-:Y:S05]  /*0150*/  @P0 BRA `(.L_x_2) ;  /* 0x00000004006c0947 */ /* 0x000fea0003800000 */
[----:B------:R-:W-:Y:S01]  /*0160*/  ELECT P0, URZ, PT ;  /* 0x00000000003f782f */ /* 0x000fe20003800000 */
[----:B------:R-:W-:-:S12]  /*0170*/  BSSY B0, `(.L_x_2) ;  /* 0x0000059000007945 */ /* 0x000fd80003800000 */
[----:B------:R-:W-:Y:S05]  /*0180*/  @!P0 BRA `(.L_x_3) ;  /* 0x00000004005c8947 */ /* 0x000fea0003800000 */
[----:B------:R-:W0:Y:S01]  /*0190*/  S2UR UR8, SR_CgaCtaId ;  /* 0x00000000000879c3 */ /* 0x000e220000008800 */
[----:B------:R-:W-:Y:S01]  /*01a0*/  UMOV UR4, 0x400 ;  /* 0x0000040000047882 */ /* 0x000fe20000000000 */
[----:B------:R-:W-:Y:S01]  /*01b0*/  UMOV UR5, 0x1 ;  /* 0x0000000100057882 */ /* 0x000fe20000000000 */
[----:B------:R-:W-:Y:S02]  /*01c0*/  UMOV UR6, 0x4 ;  /* 0x0000000400067882 */ /* 0x000fe40000000000 */
[----:B------:R-:W-:-:S04]  /*01d0*/  UIADD3 UR6, -UR6, 0x100000, URZ ;  /* 0x0010000006067890 */ /* 0x000fc8000fffe13f */
[----:B------:R-:W-:Y:S02]  /*01e0*/  USHF.L.U32 UR7, UR6, 0xb, URZ ;  /* 0x0000000b06077899 */ /* 0x000fe4000800063f */
[----:B------:R-:W-:Y:S02]  /*01f0*/  USHF.L.U32 UR6, UR6, 0x1, URZ ;  /* 0x0000000106067899 */ /* 0x000fe4000800063f */
[----:B0-----:R-:W-:Y:S02]  /*0200*/  ULEA UR8, UR8, UR4, 0x18 ;  /* 0x0000000408087291 */ /* 0x001fe4000f8ec03f */
[----:B------:R-:W-:-:S04]  /*0210*/  UIADD3 UR4, -UR5, 0x100000, URZ ;  /* 0x0010000005047890 */ /* 0x000fc8000fffe13f */
[----:B------:R-:W-:Y:S02]  /*0220*/  USHF.L.U32 UR5, UR4, 0xb, URZ ;  /* 0x0000000b04057899 */ /* 0x000fe4000800063f */
[----:B------:R-:W-:Y:S01]  /*0230*/  USHF.L.U32 UR4, UR4, 0x1, URZ ;  /* 0x0000000104047899 */ /* 0x000fe2000800063f */
[----:B------:R-:W0:Y:S11]  /*0240*/  FENCE.VIEW.ASYNC.S ;  /* 0x00000000000073c6 */ /* 0x000e360000000000 */
[----:B0-----:R0:W1:Y:S01]  /*0250*/  SYNCS.EXCH.64 URZ, [UR8], UR4 ;  /* 0x00000004083f75b2 */ /* 0x0010620008000100 */
[----:B------:R0:W2:Y:S01]  /*0260*/  SYNCS.EXCH.64 URZ, [UR8+0x128], UR6 ;  /* 0x00012806083f75b2 */ /* 0x0000a20008000100 */
[----:B------:R0:W3:Y:S01]  /*0270*/  SYNCS.EXCH.64 URZ, [UR8+0x8], UR4 ;  /* 0x00000804083f75b2 */ /* 0x0000e20008000100 */
[----:B------:R0:W4:Y:S01]  /*0280*/  SYNCS.EXCH.64 URZ, [UR8+0x130], UR6 ;  /* 0x00013006083f75b2 */ /* 0x0001220008000100 */
[----:B------:R0:W0:Y:S01]  /*0290*/  SYNCS.EXCH.64 URZ, [UR8+0x10], UR4 ;  /* 0x00001004083f75b2 */ /* 0x0000220008000100 */
        /* <DEDUP_REMOVED lines=69> */
[----:B-1234-:R-:W-:Y:S01]  /*06f0*/  NOP ;  /* 0x0000000000007918 */ /* 0x01efe20000000000 */
.L_x_3:
[----:B0-----:R-:W-:Y:S05]  /*0700*/  BSYNC B0 ;  /* 0x0000000000007941 */ /* 0x001fea0003800000 */
.L_x_2:
[----:B------:R-:W-:Y:S01]  /*0710*/  SHF.R.S32.HI R7, RZ, 0x1f, R60 ;  /* 0x0000001fff077819 */ /* 0x000fe2000001143c */
[----:B------:R-:W0:Y:S01]  /*0720*/  SHFL.IDX PT, R0, R0, RZ, 0x1f ;  /* 0x00001fff00007589 */ /* 0x000e2200000e0000 */
[----:B------:R-:W1:Y:S01]  /*0730*/  S2UR UR8, SR_CTAID.X ;  /* 0x00000000000879c3 */ /* 0x000e620000002500 */
[----:B------:R-:W-:Y:S02]  /*0740*/  ELECT P0, URZ, PT ;  /* 0x00000000003f782f */ /* 0x000fe40003800000 */
[----:B------:R-:W-:Y:S01]  /*0750*/  LEA.HI R7, R7, R60, RZ, 0x7 ;  /* 0x0000003c07077211 */ /* 0x000fe200078f38ff */
[----:B------:R-:W2:Y:S01]  /*0760*/  S2R R4, SR_CTAID.Y ;  /* 0x0000000000047919 */ /* 0x000ea20000002600 */
[----:B------:R-:W-:Y:S01]  /*0770*/  ULDC UR4, c[0x0][0x154] ;  /* 0x0000550000047ab9 */ /* 0x000fe20000000800 */
[----:B------:R-:W-:Y:S01]  /*0780*/  NOP ;  /* 0x0000000000007918 */ /* 0x000fe20000000000 */
[----:B------:R-:W-:Y:S01]  /*0790*/  LOP3.LUT R7, R7, 0xffffff80, RZ, 0xc0, !PT ;  /* 0xffffff8007077812 */ /* 0x000fe200078ec0ff */
[----:B------:R-:W-:Y:S01]  /*07a0*/  NOP ;  /* 0x0000000000007918 */ /* 0x000fe20000000000 */
[----:B------:R-:W3:Y:S03]  /*07b0*/  LDC R14, c[0x0][0x140] ;  /* 0x00005000ff0e7b82 */ /* 0x000ee60000000800 */
[----:B------:R-:W-:-:S05]  /*07c0*/  IMAD.IADD R7, R60, 0x1, -R7 ;  /* 0x000000013c077824 */ /* 0x000fca00078e0a07 */
[----:B------:R-:W-:Y:S01]  /*07d0*/  SHF.R.S32.HI R8, RZ, 0x1f, R7 ;  /* 0x0000001fff087819 */ /* 0x000fe20000011407 */
[----:B------:R-:W4:Y:S01]  /*07e0*/  LDC R12, c[0x0][0x144] ;  /* 0x00005100ff0c7b82 */ /* 0x000f220000000800 */
[----:B------:R-:W-:Y:S02]  /*07f0*/  LOP3.LUT P2, RZ, R7, 0x7, RZ, 0xc0, !PT ;  /* 0x0000000707ff7812 */ /* 0x000fe4000784c0ff */
[----:B------:R-:W-:Y:S02]  /*0800*/  LEA.HI R8, R8, R7, RZ, 0x3 ;  /* 0x0000000708087211 */ /* 0x000fe400078f18ff */
[----:B0-----:R-:W-:Y:S02]  /*0810*/  ISETP.NE.OR P0, PT, R0, RZ, !P0 ;  /* 0x000000ff0000720c */ /* 0x001fe40004705670 */
[--C-:B------:R-:W-:Y:S02]  /*0820*/  SHF.R.S32.HI R0, RZ, 0x3, R8.reuse ;  /* 0x00000003ff007819 */ /* 0x100fe40000011408 */
[----:B------:R-:W-:-:S02]  /*0830*/  SHF.R.S32.HI R9, RZ, 0x1f, R8 ;  /* 0x0000001fff097819 */ /* 0x000fc40000011408 */
[----:B------:R-:W-:Y:S02]  /*0840*/  SHF.R.S32.HI R8, RZ, 0x1f, R5 ;  /* 0x0000001fff087819 */ /* 0x000fe40000011405 */
[----:B------:R-:W-:Y:S02]  /*0850*/  LEA.HI R9, R9, R0, RZ, 0x2 ;  /* 0x0000000009097211 */ /* 0x000fe400078f10ff */
[----:B------:R-:W-:Y:S02]  /*0860*/  LEA.HI R8, R8, R5, RZ, 0x2 ;  /* 0x0000000508087211 */ /* 0x000fe400078f10ff */
[----:B--2---:R-:W-:Y:S01]  /*0870*/  I2FP.F32.U32 R11, R4 ;  /* 0x00000004000b7245 */ /* 0x004fe20000201000 */
[----:B------:R-:W-:Y:S01]  /*0880*/  VOTEU.ALL UP0, P0 ;  /* 0x00000000003f7886 */ /* 0x000fe20000000000 */
[----:B------:R-:W-:Y:S01]  /*0890*/  LOP3.LUT R10, R8, 0x3ffffffc, RZ, 0xc0, !PT ;  /* 0x3ffffffc080a7812 */ /* 0x000fe200078ec0ff */
[----:B------:R-:W-:Y:S01]  /*08a0*/  VOTEU.ALL UP1, P0 ;  /* 0x00000000003f7886 */ /* 0x000fe20000020000 */
[----:B------:R-:W-:Y:S01]  /*08b0*/  LOP3.LUT R9, R9, 0xfffffffc, RZ, 0xc0, !PT ;  /* 0xfffffffc09097812 */ /* 0x000fe200078ec0ff */
[----:B------:R-:W-:Y:S01]  /*08c0*/  FMUL R13, R11, UR4 ;  /* 0x000000040b0d7c20 */ /* 0x000fe20008400000 */
[----:B------:R-:W0:Y:S01]  /*08d0*/  @!UP0 S2UR UR7, SR_CgaCtaId ;  /* 0x00000000000789c3 */ /* 0x000e220000008800 */
[----:B------:R-:W-:Y:S01]  /*08e0*/  IMAD.IADD R11, R5, 0x1, -R10 ;  /* 0x00000001050b7824 */ /* 0x000fe200078e0a0a */
[----:B-1----:R-:W-:Y:S01]  /*08f0*/  I2FP.F32.U32 R10, UR8 ;  /* 0x00000008000a7c45 */ /* 0x002fe20008201000 */
[----:B------:R-:W-:Y:S01]  /*0900*/  IMAD.IADD R8, R0, 0x1, -R9 ;  /* 0x0000000100087824 */ /* 0x000fe200078e0a09 */
[----:B------:R-:W-:Y:S01]  /*0910*/  ULDC UR4, c[0x0][0x150] ;  /* 0x0000540000047ab9 */ /* 0x000fe20000000800 */
[----:B------:R-:W1:Y:S01]  /*0920*/  F2I.U32.TRUNC.NTZ R13, R13 ;  /* 0x0000000d000d7305 */ /* 0x000e62000020f000 */
[----:B------:R-:W-:Y:S01]  /*0930*/  SHF.R.S32.HI R0, RZ, 0x1f, R3 ;  /* 0x0000001fff007819 */ /* 0x000fe20000011403 */
[----:B------:R-:W-:Y:S01]  /*0940*/  FMUL R10, R10, UR4 ;  /* 0x000000040a0a7c20 */ /* 0x000fe20008400000 */
[----:B------:R-:W2:Y:S01]  /*0950*/  LDC R9, c[0x0][0x148] ;  /* 0x00005200ff097b82 */ /* 0x000ea20000000800 */
[----:B------:R-:W-:Y:S01]  /*0960*/  IMAD R8, R11, 0x4, R8 ;  /* 0x000000040b087824 */ /* 0x000fe200078e0208 */
[----:B------:R-:W-:Y:S01]  /*0970*/  LEA.HI R0, R0, R3, RZ, 0x2 ;  /* 0x0000000300007211 */ /* 0x000fe200078f10ff */
[----:B------:R-:W-:Y:S01]  /*0980*/  UMOV UR4, 0x20 ;  /* 0x0000002000047882 */ /* 0x000fe20000000000 */
[----:B------:R-:W-:Y:S01]  /*0990*/  @!UP0 UMOV UR6, 0x400 ;  /* 0x0000040000068882 */ /* 0x000fe20000000000 */
[----:B------:R-:W5:Y:S01]  /*09a0*/  F2I.U32.TRUNC.NTZ R10, R10 ;  /* 0x0000000a000a7305 */ /* 0x000f62000020f000 */
[----:B------:R-:W-:Y:S01]  /*09b0*/  LOP3.LUT R0, R0, 0xfffffffc, RZ, 0xc0, !PT ;  /* 0xfffffffc00007812 */ /* 0x000fe200078ec0ff */
[----:B------:R-:W-:Y:S01]  /*09c0*/  IMAD.SHL.U32 R19, R8, 0x4, RZ ;  /* 0x0000000408137824 */ /* 0x000fe200078e00ff */
[----:B------:R-:W-:-:S04]  /*09d0*/  @!UP0 UIADD3 UR4, -UR4, 0x100000, URZ ;  /* 0x0010000004048890 */ /* 0x000fc8000fffe13f */
[----:B------:R-:W-:Y:S02]  /*09e0*/  @!UP0 USHF.L.U32 UR5, UR4, 0xb, URZ ;  /* 0x0000000b04058899 */ /* 0x000fe4000800063f */
[----:B------:R-:W-:Y:S01]  /*09f0*/  @!UP0 USHF.L.U32 UR4, UR4, 0x1, URZ ;  /* 0x0000000104048899 */ /* 0x000fe2000800063f */
[----:B---3--:R-:W-:Y:S01]  /*0a00*/  ISETP.EQ.U32.AND P3, PT, R14, 0x1, PT ;  /* 0x000000010e00780c */ /* 0x008fe20003f62070 */
[----:B------:R-:W-:Y:S01]  /*0a10*/  IMAD.IADD R3, R3, 0x1, -R0 ;  /* 0x0000000103037824 */ /* 0x000fe200078e0a00 */
[----:B------:R-:W-:Y:S01]  /*0a20*/  LOP3.LUT R19, R8, 0xc, R19, 0x78, !PT ;  /* 0x0000000c08137812 */ /* 0x000fe200078e7813 */
[----:B-1----:R-:W-:Y:S02]  /*0a30*/  IMAD.MOV R22, RZ, RZ, -R13 ;  /* 0x000000ffff167224 */ /* 0x002fe400078e0a0d */
[----:B------:R-:W-:Y:S01]  /*0a40*/  VIADD R8, R2, 0xffffffff ;  /* 0xffffffff02087836 */ /* 0x000fe20000000000 */
[----:B0-----:R-:W-:Y:S01]  /*0a50*/  @!UP0 ULEA UR6, UR7, UR6, 0x18 ;  /* 0x0000000607068291 */ /* 0x001fe2000f8ec03f */
[----:B------:R-:W-:Y:S01]  /*0a60*/  ISETP.NE.AND P1, PT, R3, 0x3, PT ;  /* 0x000000030300780c */ /* 0x000fe20003f25270 */
[----:B------:R-:W-:Y:S01]  /*0a70*/  VOTEU.ALL UP0, P0 ;  /* 0x00000000003f7886 */ /* 0x000fe20000000000 */
[----:B------:R-:W-:Y:S01]  /*0a80*/  ISETP.LT.U32.AND P0, PT, R19, 0x2, !P2 ;  /* 0x000000021300780c */ /* 0x000fe20005701070 */
[----:B-----5:R-:W-:Y:S01]  /*0a90*/  IMAD.MOV R7, RZ, RZ, -R10 ;  /* 0x000000ffff077224 */ /* 0x020fe200078e0a0a */
[----:B------:R-:W-:-:S02]  /*0aa0*/  ISETP.EQ.OR P1, PT, R3, RZ, !P1 ;  /* 0x000000ff0300720c */ /* 0x000fc40004f22670 */
[----:B------:R-:W-:Y:S01]  /*0ab0*/  ISETP.GE.U32.AND P5, PT, R8, 0x2, PT ;  /* 0x000000020800780c */ /* 0x000fe20003fa6070 */
[----:B--2---:R-:W-:Y:S01]  /*0ac0*/  IMAD R0, R9, R22, R4 ;  /* 0x0000001609007224 */ /* 0x004fe200078e0204 */
[----:B------:R-:W-:Y:S01]  /*0ad0*/  ISETP.EQ.AND P1, PT, R2, RZ, P1 ;  /* 0x000000ff0200720c */ /* 0x000fe20000f22270 */
[----:B----4-:R-:W-:Y:S01]  /*0ae0*/  IMAD R7, R12, R7, UR8 ;  /* 0x000000080c077e24 */ /* 0x010fe2000f8e0207 */
[----:B------:R-:W-:Y:S01]  /*0af0*/  ISETP.NE.AND P2, PT, R2, RZ, PT ;  /* 0x000000ff0200720c */ /* 0x000fe20003f45270 */
[----:B------:R-:W0:Y:S02]  /*0b00*/  FENCE.VIEW.ASYNC.S ;  /* 0x00000000000073c6 */ /* 0x000e240000000000 */
[----:B0-----:R0:W1:Y:S01]  /*0b10*/  @!UP0 SYNCS.EXCH.64 URZ, [UR6+0x260], UR4 ;  /* 0x00026004063f85b2 */ /* 0x0010620008000100 */
[----:B------:R-:W-:Y:S02]  /*0b20*/  ISETP.NE.AND P4, PT, R0, R19, PT ;  /* 0x000000130000720c */ /* 0x000fe40003f85270 */
[----:B------:R-:W-:-:S02]  /*0b30*/  SEL R18, RZ, 0x1, !P1 ;  /* 0x00000001ff127807 */ /* 0x000fc40004800000 */
[----:B------:R-:W-:Y:S02]  /*0b40*/  ISETP.EQ.OR P4, PT, R7, RZ, !P4 ;  /* 0x000000ff0700720c */ /* 0x000fe40006782670 */
[----:B------:R-:W-:Y:S02]  /*0b50*/  LOP3.LUT R0, R60, 0x7f, RZ, 0xc0, !PT ;  /* 0x0000007f3c007812 */ /* 0x000fe400078ec0ff */
[----:B------:R-:W-:Y:S02]  /*0b60*/  PLOP3.LUT P0, PT, P0, P4, PT, 0x80, 0x0 ;  /* 0x000000000000781c */ /* 0x000fe40000709070 */
[----:B------:R-:W-:Y:S02]  /*0b70*/  SEL R18, R18, 0x2, P5 ;  /* 0x0000000212127807 */ /* 0x000fe40002800000 */
[----:B------:R-:W-:Y:S01]  /*0b80*/  P2R R67, PR, RZ, 0x1 ;  /* 0x00000001ff437803 */ /* 0x000fe20000000000 */
[----:B------:R0:W2:Y:S01]  /*0b90*/  @!UP1 SYNCS.EXCH.64 URZ, [UR6+0x268], UR4 ;  /* 0x00026804063f95b2 */ /* 0x0000a20008000100 */
[----:B------:R-:W-:Y:S01]  /*0ba0*/  NOP ;  /* 0x0000000000007918 */ /* 0x000fe20000000000 */
[----:B------:R-:W-:Y:S06]  /*0bb0*/  @!P3 BRA `(.L_x_4) ;  /* 0x000000000008b947 */ /* 0x000fec0003800000 */
[----:B-12---:R-:W-:Y:S01]  /*0bc0*/  UCGABAR_ARV ;  /* 0x00000000000079c7 */ /* 0x006fe20008000000 */
[----:B------:R-:W-:Y:S05]  /*0bd0*/  BRA `(.L_x_5) ;  /* 0x0000000000047947 */ /* 0x000fea0003800000 */
.L_x_4:
[----:B-12---:R-:W-:Y:S01]  /*0be0*/  NOP ;  /* 0x0000000000007918 */ /* 0x006fe20000000000 */
.L_x_5:
[----:B------:R-:W1:Y:S01]  /*0bf0*/  LDC R2, c[0x0][0x65c] ;  /* 0x00019700ff027b82 */ /* 0x000e620000000800 */
[----:B------:R-:W-:Y:S02]  /*0c00*/  IMAD.U32 R10, RZ, RZ, UR8 ;  /* 0x00000008ff0a7e24 */ /* 0x000fe4000f8e00ff */
[----:B------:R-:W-:Y:S01]  /*0c10*/  IMAD.MOV.U32 R11, RZ, RZ, RZ ;  /* 0x000000ffff0b7224 */ /* 0x000fe200078e00ff */
[----:B-1----:R-:W-:-:S04]  /*0c20*/  ISETP.NE.AND P1, PT, R2, 0x1, PT ;  /* 0x000000010200780c */ /* 0x002fc80003f25270 */
[----:B------:R-:W-:-:S09]  /*0c30*/  P2R R5, PR, RZ, 0x2 ;  /* 0x00000002ff057803 */ /* 0x000fd20000000000 */
[----:B------:R-:W1:Y:S01]  /*0c40*/  @P1 LDC R17, c[0x0][0x10] ;  /* 0x00000400ff111b82 */ /* 0x000e620000000800 */
[----:B------:R-:W-:Y:S02]  /*0c50*/  @P1 IMAD.MOV.U32 R5, RZ, RZ, RZ ;  /* 0x000000ffff051224 */ /* 0x000fe400078e00ff */
[----:B------:R-:W-:-:S05]  /*0c60*/  @P1 IMAD.MOV.U32 R15, RZ, RZ, RZ ;  /* 0x000000ffff0f1224 */ /* 0x000fca00078e00ff */
[----:B------:R-:W2:Y:S01]  /*0c70*/  @!P1 LDC R13, c[0x0][0xc] ;  /* 0x00000300ff0d9b82 */ /* 0x000ea20000000800 */
[----:B0-----:R-:W-:Y:S01]  /*0c80*/  ULDC UR4, c[0x0][0xc] ;  /* 0x0000030000047ab9 */ /* 0x001fe20000000800 */
[----:B------:R-:W-:Y:S01]  /*0c90*/  ULDC UR5, c[0x0][0x10] ;  /* 0x0000040000057ab9 */ /* 0x000fe20000000800 */
[----:B------:R-:W-:Y:S01]  /*0ca0*/  ULDC UR6, c[0x0][0x14] ;  /* 0x0000050000067ab9 */ /* 0x000fe20000000800 */
[----:B------:R-:W-:-:S04]  /*0cb0*/  UIMAD.WIDE.U32 UR4, UR4, UR5, URZ ;  /* 0x00000005040472a5 */ /* 0x000fc8000f8e003f */
[----:B------:R-:W-:Y:S02]  /*0cc0*/  UIMAD.WIDE.U32 UR36, UR4, UR6, URZ ;  /* 0x00000006042472a5 */ /* 0x000fe4000f8e003f */
[----:B------:R-:W-:-:S04]  /*0cd0*/  UIMAD UR42, UR5, UR6, URZ ;  /* 0x00000006052a72a4 */ /* 0x000fc8000f8e023f */
[----:B------:R-:W-:Y:S01]  /*0ce0*/  UIADD3 UR42, UR37, UR42, URZ ;  /* 0x0000002a252a7290 */ /* 0x000fe2000fffe03f */
[----:B-1----:R-:W-:-:S04]  /*0cf0*/  @P1 IMAD.WIDE.U32 R16, R17, UR8, R4 ;  /* 0x0000000811101c25 */ /* 0x002fc8000f8e0004 */
[----:B------:R-:W-:Y:S02]  /*0d00*/  @P1 IMAD.IADD R17, R17, 0x1, R15 ;  /* 0x0000000111111824 */ /* 0x000fe400078e020f */
[----:B--2---:R-:W-:-:S04]  /*0d10*/  @!P1 IMAD.WIDE.U32 R10, R4, R13, R10 ;  /* 0x0000000d040a9225 */ /* 0x004fc800078e000a */
[----:B------:R-:W-:Y:S02]  /*0d20*/  @!P1 IMAD.MOV.U32 R16, RZ, RZ, R10 ;  /* 0x000000ffff109224 */ /* 0x000fe400078e000a */
[----:B------:R-:W-:Y:S01]  /*0d30*/  @!P1 IMAD.MOV.U32 R17, RZ, RZ, R11 ;  /* 0x000000ffff119224 */ /* 0x000fe200078e000b */
[----:B------:R-:W-:Y:S06]  /*0d40*/  @!P3 BRA `(.L_x_6) ;  /* 0x00000000000cb947 */ /* 0x000fec0003800000 */
[----:B------:R-:W-:Y:S01]  /*0d50*/  UCGABAR_WAIT ;  /* 0x0000000000007dc7 */ /* 0x000fe20008000000 */
[----:B------:R-:W-:Y:S01]  /*0d60*/  CCTL.IVALL ;  /* 0x00000000ff00798f */ /* 0x000fe20002000000 */
[----:B------:R-:W-:Y:S05]  /*0d70*/  BRA `(.L_x_7) ;  /* 0x0000000000047947 */ /* 0x000fea0003800000 */
.L_x_6:
[----:B------:R-:W-:Y:S06]  /*0d80*/  BAR.SYNC.DEFER_BLOCKING 0x0 ;  /* 0x0000000000007b1d */ /* 0x000fec0000010000 */
.L_x_7:
[----:B------:R-:W-:Y:S05]  /*0d90*/  @!P2 BRA `(.L_x_8) ;  /* 0x0000003400eca947 */ /* 0x000fea0003800000 */
[----:B------:R-:W-:-:S13]  /*0da0*/  ISETP.GT.U32.AND P0, PT, R8, 0x1, PT ;  /* 0x000000010800780c */ /* 0x000fda0003f04070 */
[----:B------:R-:W-:Y:S05]  /*0db0*/  @P0 EXIT ;  /* 0x000000000000094d */ /* 0x000fea0003800000 */
[----:B------:R-:W-:Y:S01]  /*0dc0*/  ULDC.64 UR4, c[0x0][0x650] ;  /* 0x0001940000047ab9 */ /* 0x000fe20000000a00 */
[----:B------:R-:W-:Y:S01]  /*0dd0*/  PRMT R3, RZ, 0x7610, R3 ;  /* 0x00007610ff037816 */ /* 0x000fe20000000003 */
[----:B------:R-:W-:Y:S01]  /*0de0*/  IMAD.MOV.U32 R69, RZ, RZ, -0x1 ;  /* 0xffffffffff457424 */ /* 0x000fe200078e00ff */
[----:B------:R-:W-:Y:S01]  /*0df0*/  ISETP.GE.U32.AND P0, PT, R16, UR4, PT ;  /* 0x0000000410007c0c */ /* 0x000fe2000bf06070 */
[----:B------:R-:W-:Y:S02]  /*0e00*/  IMAD.MOV.U32 R68, RZ, RZ, -0x1 ;  /* 0xffffffffff447424 */ /* 0x000fe400078e00ff */
[----:B------:R-:W-:Y:S01]  /*0e10*/  IMAD.MOV.U32 R66, RZ, RZ, -0x1 ;  /* 0xffffffffff427424 */ /* 0x000fe200078e00ff */
[----:B------:R-:W-:-:S13]  /*0e20*/  ISETP.GE.U32.AND.EX P0, PT, R17, UR5, PT, P0 ;  /* 0x0000000511007c0c */ /* 0x000fda000bf06100 */
[----:B------:R-:W-:Y:S05]  /*0e30*/  @P0 BRA `(.L_x_9) ;  /* 0x0000000400280947 */ /* 0x000fea0003800000 */
[----:B------:R-:W0:Y:S01]  /*0e40*/  LDC.64 R24, c[0x0][0x628] ;  /* 0x00018a00ff187b82 */ /* 0x000e220000000a00 */
[----:B------:R-:W-:Y:S02]  /*0e50*/  IMAD.MOV.U32 R10, RZ, RZ, R16 ;  /* 0x000000ffff0a7224 */ /* 0x000fe400078e0010 */
[----:B------:R-:W-:-:S05]  /*0e60*/  IMAD.MOV.U32 R11, RZ, RZ, R17 ;  /* 0x000000ffff0b7224 */ /* 0x000fca00078e0011 */
[----:B------:R-:W1:Y:S08]  /*0e70*/  LDC R8, c[0x0][0x630] ;  /* 0x00018c00ff087b82 */ /* 0x000e700000000800 */
[----:B------:R-:W2:Y:S01]  /*0e80*/  LDC.64 R26, c[0x0][0x620] ;  /* 0x00018800ff1a7b82 */ /* 0x000ea20000000a00 */
[----:B0-----:R-:W-:-:S04]  /*0e90*/  ISETP.NE.U32.AND P0, PT, R24, RZ, PT ;  /* 0x000000ff1800720c */ /* 0x001fc80003f05070 */
[----:B------:R-:W-:-:S13]  /*0ea0*/  ISETP.NE.AND.EX P0, PT, R25, RZ, PT, P0 ;  /* 0x000000ff1900720c */ /* 0x000fda0003f05300 */
[----:B-12---:R-:W-:Y:S05]  /*0eb0*/  @!P0 BRA `(.L_x_10) ;  /* 0x0000000000288947 */ /* 0x006fea0003800000 */
[----:B------:R-:W0:Y:S02]  /*0ec0*/  LDC R3, c[0x0][0x634] ;  /* 0x00018d00ff037b82 */ /* 0x000e240000000800 */
[----:B0-----:R-:W-:-:S05]  /*0ed0*/  IADD3 R3, P0, R16, R3, RZ ;  /* 0x0000000310037210 */ /* 0x001fca0007f1e0ff */
[----:B------:R-:W-:-:S04]  /*0ee0*/  IMAD.X R21, RZ, RZ, R17, P0 ;  /* 0x000000ffff157224 */ /* 0x000fc800000e0611 */
[----:B------:R-:W-:-:S04]  /*0ef0*/  IMAD.WIDE.U32 R10, R21, R24, RZ ;  /* 0x00000018150a7225 */ /* 0x000fc800078e00ff */
[----:B------:R-:W-:-:S04]  /*0f00*/  IMAD.WIDE.U32 R12, P0, R3, R25, R10 ;  /* 0x00000019030c7225 */ /* 0x000fc8000780000a */
[----:B------:R-:W-:-:S04]  /*0f10*/  IMAD.WIDE.U32 R10, R3, R24, RZ ;  /* 0x00000018030a7225 */ /* 0x000fc800078e00ff */
[----:B------:R-:W-:Y:S01]  /*0f20*/  IMAD.X R15, RZ, RZ, RZ, P0 ;  /* 0x000000ffff0f7224 */ /* 0x000fe200000e06ff */
[----:B------:R-:W-:Y:S01]  /*0f30*/  IADD3 RZ, P0, R11, R12, RZ ;  /* 0x0000000c0bff7210 */ /* 0x000fe20007f1e0ff */
[----:B------:R-:W-:-:S04]  /*0f40*/  IMAD.MOV.U32 R14, RZ, RZ, R13 ;  /* 0x000000ffff0e7224 */ /* 0x000fc800078e000d */
[----:B------:R-:W-:-:S08]  /*0f50*/  IMAD.WIDE.U32.X R10, R21, R25, R14, P0 ;  /* 0x00000019150a7225 */ /* 0x000fd000000e040e */
.L_x_10:
[----:B------:R-:W0:Y:S01]  /*0f60*/  LDC.64 R30, c[0x0][0x640] ;  /* 0x00019000ff1e7b82 */ /* 0x000e220000000a00 */
[--C-:B------:R-:W-:Y:S01]  /*0f70*/  SHF.R.U64 R66, R10, R8, R11.reuse ;  /* 0x000000080a427219 */ /* 0x100fe2000000120b */
[----:B------:R-:W-:Y:S01]  /*0f80*/  IMAD R22, R9, R22, R4 ;  /* 0x0000001609167224 */ /* 0x000fe200078e0204 */
[----:B------:R-:W-:Y:S01]  /*0f90*/  SHF.R.U32.HI R3, RZ, R8, R11 ;  /* 0x00000008ff037219 */ /* 0x000fe2000001160b */
[----:B------:R-:W-:Y:S01]  /*0fa0*/  IMAD.MOV.U32 R23, RZ, RZ, 0x1 ;  /* 0x00000001ff177424 */ /* 0x000fe200078e00ff */
[----:B------:R-:W-:-:S03]  /*0fb0*/  IADD3 R5, P0, RZ, -R66, RZ ;  /* 0x80000042ff057210 */ /* 0x000fc60007f1e0ff */
[----:B------:R-:W1:Y:S02]  /*0fc0*/  LDC R12, c[0x0][0x618] ;  /* 0x00018600ff0c7b82 */ /* 0x000e640000000800 */
[----:B------:R-:W-:Y:S02]  /*0fd0*/  IMAD.X R3, RZ, RZ, ~R3, P0 ;  /* 0x000000ffff037224 */ /* 0x000fe400000e0e03 */
[----:B------:R-:W-:-:S04]  /*0fe0*/  IMAD.WIDE.U32 R10, R5, R26, R16 ;  /* 0x0000001a050a7225 */ /* 0x000fc800078e0010 */
[----:B------:R-:W2:Y:S01]  /*0ff0*/  LDC R20, c[0x0][0x608] ;  /* 0x00018200ff147b82 */ /* 0x000ea20000000800 */
[----:B------:R-:W-:Y:S02]  /*1000*/  IMAD R8, R3, R26, RZ ;  /* 0x0000001a03087224 */ /* 0x000fe400078e02ff */
[----:B------:R-:W-:Y:S02]  /*1010*/  IMAD.MOV.U32 R3, RZ, RZ, -0x1 ;  /* 0xffffffffff037424 */ /* 0x000fe400078e00ff */
[----:B------:R-:W-:-:S03]  /*1020*/  IMAD R5, R5, R27, R8 ;  /* 0x0000001b05057224 */ /* 0x000fc600078e0208 */
[----:B------:R-:W3:Y:S01]  /*1030*/  LDC R28, c[0x0][0x658] ;  /* 0x00019600ff1c7b82 */ /* 0x000ee20000000800 */
[----:B------:R-:W-:Y:S01]  /*1040*/  IMAD.IADD R5, R11, 0x1, R5 ;  /* 0x000000010b057824 */ /* 0x000fe200078e0205 */
[----:B0-----:R-:W-:-:S04]  /*1050*/  ISETP.NE.U32.AND P0, PT, R30, RZ, PT ;  /* 0x000000ff1e00720c */ /* 0x001fc80003f05070 */
[----:B------:R-:W-:Y:S02]  /*1060*/  ISETP.NE.AND.EX P0, PT, R31, RZ, PT, P0 ;  /* 0x000000ff1f00720c */ /* 0x000fe40003f05300 */
[----:B------:R-:W0:Y:S01]  /*1070*/  LDC R24, c[0x0][0x600] ;  /* 0x00018000ff187b82 */ /* 0x000e220000000800 */
[-CC-:B-1----:R-:W-:Y:S02]  /*1080*/  SHF.R.U64 R14, R10, R12.reuse, R5.reuse ;  /* 0x0000000c0a0e7219 */ /* 0x182fe40000001205 */
[----:B------:R-:W-:-:S05]  /*1090*/  SHF.R.U32.HI R5, RZ, R12, R5 ;  /* 0x0000000cff057219 */ /* 0x000fca0000011605 */
[----:B------:R-:W1:Y:S01]  /*10a0*/  LDC R15, c[0x0][0x648] ;  /* 0x00019200ff0f7b82 */ /* 0x000e620000000800 */
[-CC-:B--2---:R-:W-:Y:S02]  /*10b0*/  SHF.R.U64 R27, R14, R20.reuse, R5.reuse ;  /* 0x000000140e1b7219 */ /* 0x184fe40000001205 */
[----:B------:R-:W-:-:S05]  /*10c0*/  SHF.R.U32.HI R5, RZ, R20, R5 ;  /* 0x00000014ff057219 */ /* 0x000fca0000011605 */
[----:B------:R-:W2:Y:S01]  /*10d0*/  LDC R21, c[0x0][0x638] ;  /* 0x00018e00ff157b82 */ /* 0x000ea20000000800 */
[-CC-:B---3--:R-:W-:Y:S02]  /*10e0*/  SHF.R.U64 R20, R27, R28.reuse, R5.reuse ;  /* 0x0000001c1b147219 */ /* 0x188fe40000001205 */
[-C--:B------:R-:W-:Y:S02]  /*10f0*/  SHF.L.U32 R3, R3, R28.reuse, RZ ;  /* 0x0000001c03037219 */ /* 0x080fe400000006ff */
[----:B------:R-:W-:Y:S01]  /*1100*/  SHF.R.U32.HI R5, RZ, R28, R5 ;  /* 0x0000001cff057219 */ /* 0x000fe20000011605 */
[----:B------:R-:W-:Y:S01]  /*1110*/  IMAD.MOV.U32 R4, RZ, RZ, R20 ;  /* 0x000000ffff047224 */ /* 0x000fe200078e0014 */
[----:B------:R-:W-:Y:S01]  /*1120*/  LOP3.LUT R12, RZ, R3, RZ, 0x33, !PT ;  /* 0x00000003ff0c7212 */ /* 0x000fe200078e33ff */
[----:B------:R-:W3:Y:S01]  /*1130*/  LDC R25, c[0x0][0x610] ;  /* 0x00018400ff197b82 */ /* 0x000ee20000000800 */
[----:B------:R-:W-:Y:S05]  /*1140*/  @!P0 BRA `(.L_x_11) ;  /* 0x0000000000288947 */ /* 0x000fea0003800000 */
[----:B------:R-:W4:Y:S02]  /*1150*/  LDC R3, c[0x0][0x64c] ;  /* 0x00019300ff037b82 */ /* 0x000f240000000800 */
[----:B----4-:R-:W-:-:S05]  /*1160*/  IADD3 R3, P0, R20, R3, RZ ;  /* 0x0000000314037210 */ /* 0x010fca0007f1e0ff */
        /* <DEDUP_REMOVED lines=8> */
.L_x_11:
[----:B-1----:R-:W-:Y:S01]  /*11f0*/  SHF.R.U64 R4, R4, R15, R5 ;  /* 0x0000000f04047219 */ /* 0x002fe20000001205 */
[----:B0-----:R-:W-:Y:S01]  /*1200*/  VIADD R5, R24, 0xffffffff ;  /* 0xffffffff18057836 */ /* 0x001fe20000000000 */
[----:B------:R-:W-:Y:S02]  /*1210*/  SHF.L.U32 R3, R23, R28, RZ ;  /* 0x0000001c17037219 */ /* 0x000fe400000006ff */
[----:B------:R-:W-:Y:S01]  /*1220*/  LOP3.LUT R12, R27, R12, RZ, 0xc0, !PT ;  /* 0x0000000c1b0c7212 */ /* 0x000fe200078ec0ff */
[----:B------:R-:W-:Y:S01]  /*1230*/  IMAD.MOV R8, RZ, RZ, -R4 ;  /* 0x000000ffff087224 */ /* 0x000fe200078e0a04 */
[----:B------:R-:W-:-:S03]  /*1240*/  SEL R7, R7, R22, !P1 ;  /* 0x0000001607077207 */ /* 0x000fc60004800000 */
[----:B------:R-:W-:Y:S01]  /*1250*/  IMAD R12, R3, R4, R12 ;  /* 0x00000004030c7224 */ /* 0x000fe200078e020c */
[----:B------:R-:W-:Y:S01]  /*1260*/  LOP3.LUT R4, R14, R5, RZ, 0xc0, !PT ;  /* 0x000000050e047212 */ /* 0x000fe200078ec0ff */
[----:B--2---:R-:W-:Y:S02]  /*1270*/  IMAD R3, R8, R21, R20 ;  /* 0x0000001508037224 */ /* 0x004fe400078e0214 */
[----:B---3--:R-:W-:Y:S02]  /*1280*/  IMAD R7, R12, R25, R7 ;  /* 0x000000190c077224 */ /* 0x008fe400078e0207 */
[----:B------:R-:W-:Y:S02]  /*1290*/  IMAD.MOV.U32 R5, RZ, RZ, 0x1 ;  /* 0x00000001ff057424 */ /* 0x000fe400078e00ff */
[----:B------:R-:W-:-:S03]  /*12a0*/  IMAD R4, R3, R24, R4 ;  /* 0x0000001803047224 */ /* 0x000fc600078e0204 */
[----:B------:R-:W-:Y:S02]  /*12b0*/  PRMT R3, R5, 0x7610, R3 ;  /* 0x0000761005037816 */ /* 0x000fe40000000003 */
[----:B------:R-:W-:Y:S02]  /*12c0*/  SEL R68, R4, R7, !P1 ;  /* 0x0000000704447207 */ /* 0x000fe40004800000 */
[----:B------:R-:W-:-:S07]  /*12d0*/  SEL R69, R7, R4, !P1 ;  /* 0x0000000407457207 */ /* 0x000fce0004800000 */
.L_x_9:
[----:B------:R-:W-:-:S08]  /*12e0*/  NOP ;  /* 0x0000000000007918 */ /* 0x000fd00000000000 */
[----:B------:R-:W0:Y:S02]  /*12f0*/  USETMAXREG.TRY_ALLOC.CTAPOOL UP0, 0xe8 ;  /* 0x000000e8000079c8 */ /* 0x000e240008000600 */
[----:B0-----:R-:W-:-:S13]  /*1300*/  PLOP3.LUT P0, PT, PT, PT, UP0, 0x80, 0x0 ;  /* 0x000000000000781c */ /* 0x001fda0003f0f008 */
[----:B------:R-:W-:Y:S05]  /*1310*/  @!P0 BRA `(.L_x_9) ;  /* 0xfffffffc00f08947 */ /* 0x000fea000383ffff */
[----:B------:R-:W-:Y:S01]  /*1320*/  ULDC.64 UR4, c[0x0][0x598] ;  /* 0x0001660000047ab9 */ /* 0x000fe20000000a00 */
[----:B------:R-:W-:Y:S01]  /*1330*/  ULDC.64 UR38, c[0x0][0x208] ;  /* 0x0000820000267ab9 */ /* 0x000fe20000000a00 */
[----:B------:R-:W-:-:S04]  /*1340*/  ISETP.NE.U32.AND P0, PT, RZ, UR4, PT ;  /* 0x00000004ff007c0c */ /* 0x000fc8000bf05070 */
[----:B------:R-:W-:-:S13]  /*1350*/  ISETP.NE.AND.EX P0, PT, RZ, UR5, PT, P0 ;  /* 0x00000005ff007c0c */ /* 0x000fda000bf05300 */
[----:B------:R-:W-:Y:S05]  /*1360*/  @!P0 BRA `(.L_x_12) ;  /* 0x00000000001c8947 */ /* 0x000fea0003800000 */
[----:B------:R-:W0:Y:S02]  /*1370*/  LDC.64 R4, c[0x0][0x598] ;  /* 0x00016600ff047b82 */ /* 0x000e240000000a00 */
[----:B0-----:R-:W2:Y:S02]  /*1380*/  LDG.E.64 R4, desc[UR38][R4.64] ;  /* 0x0000002604047981 */ /* 0x001ea4000c1e1b00 */
[----:B--2---:R-:W-:-:S04]  /*1390*/  ISETP.NE.U32.AND P0, PT, R4, RZ, PT ;  /* 0x000000ff0400720c */ /* 0x004fc80003f05070 */
[----:B------:R-:W-:-:S13]  /*13a0*/  ISETP.NE.AND.EX P0, PT, R5, RZ, PT, P0 ;  /* 0x000000ff0500720c */ /* 0x000fda0003f05300 */
[----:B------:R-:W-:Y:S05]  /*13b0*/  @!P0 BRA `(.L_x_12) ;  /* 0x0000000000088947 */ /* 0x000fea0003800000 */
[----:B------:R0:W5:Y:S01]  /*13c0*/  LD.E R56, desc[UR38][R4.64] ;  /* 0x0000002604387980 */ /* 0x000162000c101900 */
[----:B------:R-:W-:Y:S05]  /*13d0*/  BRA `(.L_x_13) ;  /* 0x0000000000247947 */ /* 0x000fea0003800000 */
.L_x_12:
[----:B------:R-:W-:Y:S02]  /*13e0*/  ULDC.64 UR4, c[0x0][0x588] ;  /* 0x0001620000047ab9 */ /* 0x000fe40000000a00 */
[----:B------:R-:W-:-:S04]  /*13f0*/  ISETP.NE.U32.AND P0, PT, RZ, UR4, PT ;  /* 0x00000004ff007c0c */ /* 0x000fc8000bf05070 */
[----:B------:R-:W-:-:S13]  /*1400*/  ISETP.NE.AND.EX P0, PT, RZ, UR5, PT, P0 ;  /* 0x00000005ff007c0c */ /* 0x000fda000bf05300 */
[----:B------:R-:W-:Y:S05]  /*1410*/  @!P0 BRA `(.L_x_14) ;  /* 0x00000000000c8947 */ /* 0x000fea0003800000 */
[----:B------:R-:W0:Y:S02]  /*1420*/  LDC.64 R56, c[0x0][0x588] ;  /* 0x00016200ff387b82 */ /* 0x000e240000000a00 */
[----:B0-----:R1:W5:Y:S01]  /*1430*/  LDG.E R56, desc[UR38][R56.64] ;  /* 0x0000002638387981 */ /* 0x001362000c1e1900 */
[----:B------:R-:W-:Y:S05]  /*1440*/  BRA `(.L_x_13) ;  /* 0x0000000000087947 */ /* 0x000fea0003800000 */
.L_x_14:
[----:B------:R-:W-:Y:S02]  /*1450*/  ULDC UR4, c[0x0][0x580] ;  /* 0x0001600000047ab9 */ /* 0x000fe40000000800 */
[----:B------:R-:W-:-:S07]  /*1460*/  IMAD.U32 R56, RZ, RZ, UR4 ;  /* 0x00000004ff387e24 */ /* 0x000fce000f8e00ff */
.L_x_13:
[----:B------:R-:W-:Y:S02]  /*1470*/  ULDC.64 UR4, c[0x0][0x5a0] ;  /* 0x0001680000047ab9 */ /* 0x000fe40000000a00 */
[----:B------:R-:W-:-:S04]  /*1480*/  ISETP.NE.U32.AND P0, PT, RZ, UR4, PT ;  /* 0x00000004ff007c0c */ /* 0x000fc8000bf05070 */
[----:B------:R-:W-:-:S13]  /*1490*/  ISETP.NE.AND.EX P0, PT, RZ, UR5, PT, P0 ;  /* 0x00000005ff007c0c */ /* 0x000fda000bf05300 */
[----:B------:R-:W-:Y:S05]  /*14a0*/  @!P0 BRA `(.L_x_15) ;  /* 0x00000000001c8947 */ /* 0x000fea0003800000 */
[----:B0-----:R-:W0:Y:S02]  /*14b0*/  LDC.64 R4, c[0x0][0x5a0] ;  /* 0x00016800ff047b82 */ /* 0x001e240000000a00 */
[----:B0-----:R-:W2:Y:S02]  /*14c0*/  LDG.E.64 R4, desc[UR38][R4.64] ;  /* 0x0000002604047981 */ /* 0x001ea4000c1e1b00 */
[----:B--2---:R-:W-:-:S04]  /*14d0*/  ISETP.NE.U32.AND P0, PT, R4, RZ, PT ;  /* 0x000000ff0400720c */ /* 0x004fc80003f05070 */
[----:B------:R-:W-:-:S13]  /*14e0*/  ISETP.NE.AND.EX P0, PT, R5, RZ, PT, P0 ;  /* 0x000000ff0500720c */ /* 0x000fda0003f05300 */
[----:B------:R-:W-:Y:S05]  /*14f0*/  @!P0 BRA `(.L_x_15) ;  /* 0x0000000000088947 */ /* 0x000fea0003800000 */
[----:B-1----:R0:W5:Y:S01]  /*1500*/  LD.E R57, desc[UR38][R4.64] ;  /* 0x0000002604397980 */ /* 0x002162000c101900 */
[----:B------:R-:W-:Y:S05]  /*1510*/  BRA `(.L_x_16) ;  /* 0x0000000000247947 */ /* 0x000fea0003800000 */
.L_x_15:
[----:B------:R-:W-:Y:S02]  /*1520*/  ULDC.64 UR4, c[0x0][0x590] ;  /* 0x0001640000047ab9 */ /* 0x000fe40000000a00 */
[----:B------:R-:W-:-:S04]  /*1530*/  ISETP.NE.U32.AND P0, PT, RZ, UR4, PT ;  /* 0x00000004ff007c0c */ /* 0x000fc8000bf05070 */
[----:B------:R-:W-:-:S13]  /*1540*/  ISETP.NE.AND.EX P0, PT, RZ, UR5, PT, P0 ;  /* 0x00000005ff007c0c */ /* 0x000fda000bf05300 */
[----:B------:R-:W-:Y:S05]  /*1550*/  @!P0 BRA `(.L_x_17) ;  /* 0x00000000000c8947 */ /* 0x000fea0003800000 */
[----:B0-----:R-:W1:Y:S02]  /*1560*/  LDC.64 R4, c[0x0][0x590] ;  /* 0x00016400ff047b82 */ /* 0x001e640000000a00 */
[----:B-1----:R1:W5:Y:S01]  /*1570*/  LDG.E R57, desc[UR38][R4.64] ;  /* 0x0000002604397981 */ /* 0x002362000c1e1900 */
[----:B------:R-:W-:Y:S05]  /*1580*/  BRA `(.L_x_16) ;  /* 0x0000000000087947 */ /* 0x000fea0003800000 */
.L_x_17:
[----:B------:R-:W-:Y:S02]  /*1590*/  ULDC UR4, c[0x0][0x584] ;  /* 0x0001610000047ab9 */ /* 0x000fe40000000800 */
[----:B-1----:R-:W-:-:S07]  /*15a0*/  IMAD.U32 R57, RZ, RZ, UR4 ;  /* 0x00000004ff397e24 */ /* 0x002fce000f8e00ff */
.L_x_16:
[----:B------:R-:W-:-:S13]  /*15b0*/  LOP3.LUT P0, RZ, R3, 0xff, RZ, 0xc0, !PT ;  /* 0x000000ff03ff7812 */ /* 0x000fda000780c0ff */
[----:B------:R-:W-:Y:S05]  /*15c0*/  @!P0 EXIT ;  /* 0x000000000000894d */ /* 0x000fea0003800000 */
[----:B------:R-:W2:Y:S01]  /*15d0*/  LDC R59, c[0x0][0x658] ;  /* 0x00019600ff3b7b82 */ /* 0x000ea20000000800 */
[----:B------:R-:W-:Y:S01]  /*15e0*/  ULDC.64 UR6, c[0x0][0x288] ;  /* 0x0000a20000067ab9 */ /* 0x000fe20000000a00 */
[----:B------:R-:W-:Y:S01]  /*15f0*/  LOP3.LUT R6, R6, 0x1, RZ, 0xc0, !PT ;  /* 0x0000000106067812 */ /* 0x000fe200078ec0ff */
[----:B------:R-:W-:Y:S01]  /*1600*/  UIADD3 UR4, UR7, 0x1f, URZ ;  /* 0x0000001f07047890 */ /* 0x000fe2000fffe03f */
[----:B------:R-:W-:Y:S01]  /*1610*/  SHF.R.U32.HI R3, RZ, 0x1, R0 ;  /* 0x00000001ff037819 */ /* 0x000fe20000011600 */
[----:B01----:R-:W-:Y:S01]  /*1620*/  IMAD.U32 R5, RZ, RZ, UR6 ;  /* 0x00000006ff057e24 */ /* 0x003fe2000f8e00ff */
[----:B------:R-:W-:Y:S01]  /*1630*/  SHF.R.U32.HI R0, RZ, 0x2, R60 ;  /* 0x00000002ff007819 */ /* 0x000fe2000001163c */
[----:B------:R-:W-:Y:S01]  /*1640*/  USHF.R.S32.HI UR5, URZ, 0x1f, UR4 ;  /* 0x0000001f3f057899 */ /* 0x000fe20008011404 */
[----:B------:R-:W0:Y:S01]  /*1650*/  LDC R62, c[0x0][0x600] ;  /* 0x00018000ff3e7b82 */ /* 0x000e220000000800 */
[----:B------:R-:W-:Y:S01]  /*1660*/  LOP3.LUT R58, R60, 0x3, RZ, 0xc0, !PT ;  /* 0x000000033c3a7812 */ /* 0x000fe200078ec0ff */
[----:B------:R-:W-:Y:S01]  /*1670*/  IMAD.SHL.U32 R7, R6, 0x40, RZ ;  /* 0x0000004006077824 */ /* 0x000fe200078e00ff */
[----:B------:R-:W-:Y:S01]  /*1680*/  LOP3.LUT R0, R0, 0x7, RZ, 0xc0, !PT ;  /* 0x0000000700007812 */ /* 0x000fe200078ec0ff */
[----:B------:R-:W-:Y:S01]  /*1690*/  ULEA.HI UR5, UR5, UR4, URZ, 0x5 ;  /* 0x0000000405057291 */ /* 0x000fe2000f8f283f */
[----:B------:R-:W-:Y:S01]  /*16a0*/  LOP3.LUT R3, R3, 0x30, RZ, 0xc0, !PT ;  /* 0x0000003003037812 */ /* 0x000fe200078ec0ff */
[----:B------:R-:W-:Y:S01]  /*16b0*/  IMAD R58, R58, -0x2, R5 ;  /* 0xfffffffe3a3a7824 */ /* 0x000fe200078e0205 */
[--C-:B------:R-:W-:Y:S01]  /*16c0*/  LOP3.LUT R22, R7, 0x40, R0.reuse, 0xe2, !PT ;  /* 0x0000004007167812 */ /* 0x100fe200078ee200 */
[----:B------:R-:W-:Y:S01]  /*16d0*/  USHF.R.S32.HI UR43, URZ, 0x5, UR5 ;  /* 0x000000053f2b7899 */ /* 0x000fe20008011405 */
[----:B------:R-:W-:Y:S01]  /*16e0*/  IADD3 R5, RZ, -R3, -R0 ;  /* 0x80000003ff057210 */ /* 0x000fe20007ffe800 */
[----:B------:R-:W-:Y:S01]  /*16f0*/  IMAD.MOV.U32 R0, RZ, RZ, -0x1 ;  /* 0xffffffffff007424 */ /* 0x000fe200078e00ff */
[----:B------:R-:W-:Y:S01]  /*1700*/  LOP3.LUT R61, R60, 0x80, RZ, 0xc0, !PT ;  /* 0x000000803c3d7812 */ /* 0x000fe200078ec0ff */
[----:B------:R-:W-:Y:S01]  /*1710*/  UISETP.LT.AND UP0, UPT, UR43, 0x1, UPT ;  /* 0x000000012b00788c */ /* 0x000fe2000bf01270 */
[----:B------:R-:W-:Y:S01]  /*1720*/  IMAD.MOV.U32 R4, RZ, RZ, 0x1 ;  /* 0x00000001ff047424 */ /* 0x000fe200078e00ff */
[----:B------:R-:W-:Y:S01]  /*1730*/  ULDC UR4, c[0x0][0x284] ;  /* 0x0000a10000047ab9 */ /* 0x000fe20000000800 */
[----:B------:R-:W-:Y:S01]  /*1740*/  IMAD R5, R6, -0x40, R5 ;  /* 0xffffffc006057824 */ /* 0x000fe200078e0205 */
[----:B--2---:R-:W-:Y:S01]  /*1750*/  SHF.L.U32 R0, R0, R59, RZ ;  /* 0x0000003b00007219 */ /* 0x004fe200000006ff */
[----:B------:R-:W-:Y:S01]  /*1760*/  USEL UR44, UR43, 0x1, UP0 ;  /* 0x000000012b2c7887 */ /* 0x000fe20008000000 */
[----:B------:R-:W-:Y:S01]  /*1770*/  LOP3.LUT R22, R22, R3, RZ, 0xfc, !PT ;  /* 0x0000000316167212 */ /* 0x000fe200078efcff */
[----:B------:R-:W-:Y:S01]  /*1780*/  IMAD.SHL.U32 R60, R60, 0x2, RZ ;  /* 0x000000023c3c7824 */ /* 0x000fe200078e00ff */
[----:B------:R-:W-:Y:S01]  /*1790*/  SHF.L.U32 R59, R4, R59, RZ ;  /* 0x0000003b043b7219 */ /* 0x000fe200000006ff */
[----:B------:R-:W-:Y:S01]  /*17a0*/  VIADD R64, R5, UR4 ;  /* 0x0000000405407c36 */ /* 0x000fe20008000000 */
[----:B------:R-:W-:Y:S01]  /*17b0*/  SHF.R.U32.HI R61, RZ, 0x7, R61 ;  /* 0x00000007ff3d7819 */ /* 0x000fe2000001163d */
[----:B------:R-:W-:Y:S01]  /*17c0*/  IMAD.MOV.U32 R23, RZ, RZ, RZ ;  /* 0x000000ffff177224 */ /* 0x000fe200078e00ff */
[----:B------:R-:W-:Y:S01]  /*17d0*/  LOP3.LUT R63, RZ, R0, RZ, 0x33, !PT ;  /* 0x00000000ff3f7212 */ /* 0x000fe200078e33ff */
[----:B0-----:R-:W-:Y:S01]  /*17e0*/  VIADD R62, R62, 0xffffffff ;  /* 0xffffffff3e3e7836 */ /* 0x001fe20000000000 */
[----:B------:R-:W-:Y:S01]  /*17f0*/  UIADD3 UR44, UR43, -UR44, URZ ;  /* 0x8000002c2b2c7290 */ /* 0x000fe2000fffe03f */
[----:B------:R-:W-:Y:S01]  /*1800*/  UMOV UR40, URZ ;  /* 0x0000003f00287c82 */ /* 0x000fe20008000000 */
[----:B------:R-:W-:-:S10]  /*1810*/  UMOV UR41, URZ ;  /* 0x0000003f00297c82 */ /* 0x000fd40008000000 */
.L_x_105:
[----:B0-----:R-:W0:Y:S01]  /*1820*/  SHFL.IDX PT, R0, R61, RZ, 0x1f ;  /* 0x00001fff3d007589 */ /* 0x001e2200000e0000 */
[----:B------:R-:W1:Y:S01]  /*1830*/  S2UR UR7, SR_CgaCtaId ;  /* 0x00000000000779c3 */ /* 0x000e620000008800 */
[----:B------:R-:W-:Y:S01]  /*1840*/  UMOV UR6, 0x400 ;  /* 0x0000040000067882 */ /* 0x000fe20000000000 */
[----:B0-----:R-:W-:Y:S01]  /*1850*/  R2UR UR4, R0 ;  /* 0x00000000000472ca */ /* 0x001fe200000e0000 */
[----:B-1----:R-:W-:-:S12]  /*1860*/  ULEA UR6, UR7, UR6, 0x18 ;  /* 0x0000000607067291 */ /* 0x002fd8000f8ec03f */
[----:B------:R-:W-:-:S04]  /*1870*/  ULEA.HI UR5, UR4, UR4, URZ, 0x1 ;  /* 0x0000000404057291 */ /* 0x000fc8000f8f083f */
[----:B------:R-:W-:-:S04]  /*1880*/  ULOP3.LUT UR5, UR5, 0x1ffffe, URZ, 0xc0, !UPT ;  /* 0x001ffffe05057892 */ /* 0x000fc8000f8ec03f */
[----:B------:R-:W-:-:S03]  /*1890*/  UIADD3 UR5, UR4, -UR5, URZ ;  /* 0x8000000504057290 */ /* 0x000fc6000fffe03f */
[----:B------:R-:W-:Y:S01]  /*18a0*/  ULDC UR4, c[0x0][0x28c] ;  /* 0x0000a30000047ab9 */ /* 0x000fe20000000800 */
[----:B------:R-:W-:Y:S01]  /*18b0*/  ULEA UR5, UR5, UR6, 0xb ;  /* 0x0000000605057291 */ /* 0x000fe2000f8e583f */
[----:B------:R-:W-:-:S03]  /*18c0*/  ISETP.LT.AND P0, PT, RZ, UR4, PT ;  /* 0x00000004ff007c0c */ /* 0x000fc6000bf01270 */
[----:B------:R-:W-:-:S04]  /*18d0*/  UIADD3 UR5, UR5, 0x300, URZ ;  /* 0x0000030005057890 */ /* 0x000fc8000fffe03f */
[----:B------:R-:W-:-:S04]  /*18e0*/  USHF.R.U32.HI UR5, URZ, 0x4, UR5 ;  /* 0x000000043f057899 */ /* 0x000fc80008011605 */
[----:B------:R-:W-:-:S04]  /*18f0*/  ULOP3.LUT UR5, UR5, 0x3fff, URZ, 0xc0, !UPT ;  /* 0x00003fff05057892 */ /* 0x000fc8000f8ec03f */
[----:B------:R-:W-:Y:S01]  /*1900*/  ULOP3.LUT UR45, UR5, 0x10000, URZ, 0xfc, !UPT ;  /* 0x00010000052d7892 */ /* 0x000fe2000f8efc3f */
[----:B---3--:R-:W-:Y:S11]  /*1910*/  @P0 BRA `(.L_x_18) ;  /* 0x0000000000400947 */ /* 0x008ff60003800000 */
[----:B------:R-:W-:Y:S01]  /*1920*/  MOV R0, 0x0 ;  /* 0x0000000000007802 */ /* 0x000fe20000000f00 */
[----:B------:R-:W-:Y:S01]  /*1930*/  ULDC.64 UR4, c[0x4][0x68] ;  /* 0x01001a0000047ab9 */ /* 0x000fe20000000a00 */
[----:B------:R-:W-:Y:S01]  /*1940*/  ULDC.64 UR6, c[0x4][0x8] ;  /* 0x0100020000067ab9 */ /* 0x000fe20000000a00 */
[----:B------:R-:W-:Y:S01]  /*1950*/  IMAD.U32 R4, RZ, RZ, UR4 ;  /* 0x00000004ff047e24 */ /* 0x000fe2000f8e00ff */
[----:B------:R0:W1:Y:S01]  /*1960*/  LDC.64 R14, c[0x4][R0] ;  /* 0x01000000000e7b82 */ /* 0x0000620000000a00 */
[----:B------:R-:W-:Y:S01]  /*1970*/  IMAD.U32 R5, RZ, RZ, UR5 ;  /* 0x00000005ff057e24 */ /* 0x000fe2000f8e00ff */
[----:B------:R-:W-:Y:S01]  /*1980*/  ULDC.64 UR4, c[0x4][0x70] ;  /* 0x01001c0000047ab9 */ /* 0x000fe20000000a00 */
[----:B------:R-:W-:Y:S02]  /*1990*/  IMAD.U32 R10, RZ, RZ, UR6 ;  /* 0x00000006ff0a7e24 */ /* 0x000fe4000f8e00ff */
[----:B------:R-:W-:Y:S02]  /*19a0*/  IMAD.U32 R6, RZ, RZ, UR4 ;  /* 0x00000004ff067e24 */ /* 0x000fe4000f8e00ff */
[----:B------:R-:W-:-:S02]  /*19b0*/  IMAD.U32 R7, RZ, RZ, UR5 ;  /* 0x00000005ff077e24 */ /* 0x000fc4000f8e00ff */
[----:B------:R-:W-:Y:S02]  /*19c0*/  IMAD.U32 R11, RZ, RZ, UR7 ;  /* 0x00000007ff0b7e24 */ /* 0x000fe4000f8e00ff */
[----:B------:R-:W-:Y:S02]  /*19d0*/  IMAD.MOV.U32 R8, RZ, RZ, 0x1e1 ;  /* 0x000001e1ff087424 */ /* 0x000fe400078e00ff */
[----:B------:R-:W-:Y:S02]  /*19e0*/  IMAD.MOV.U32 R12, RZ, RZ, 0x1 ;  /* 0x00000001ff0c7424 */ /* 0x000fe400078e00ff */
[----:B0-----:R-:W-:-:S07]  /*19f0*/  IMAD.MOV.U32 R13, RZ, RZ, RZ ;  /* 0x000000ffff0d7224 */ /* 0x001fce00078e00ff */
[----:B------:R-:W-:-:S07]  /*1a00*/  LEPC R20, `(.L_x_18) ;  /* 0x000000001014794e */ /* 0x000fce0000000000 */
[----:B-1---5:R-:W-:Y:S05]  /*1a10*/  CALL.ABS.NOINC R14 ;  /* 0x000000000e007343 */ /* 0x022fea0003c00000 */
.L_x_18:
[----:B------:R-:W-:-:S04]  /*1a20*/  LOP3.LUT R0, R18, 0x1, RZ, 0xfc, !PT ;  /* 0x0000000112007812 */ /* 0x000fc800078efcff */
[----:B------:R-:W-:-:S13]  /*1a30*/  ISETP.NE.AND P0, PT, R0, 0x3, PT ;  /* 0x000000030000780c */ /* 0x000fda0003f05270 */
[----:B------:R-:W-:Y:S05]  /*1a40*/  @!P0 BRA `(.L_x_19) ;  /* 0x0000000000048947 */ /* 0x000fea0003800000 */
[----:B------:R-:W-:Y:S01]  /*1a50*/  BPT.TRAP 0x1 ;  /* 0x000000040000795c */ /* 0x000fe20000300000 */
.L_x_19:
[----:B------:R-:W0:Y:S01]  /*1a60*/  S2UR UR5, SR_CgaCtaId ;  /* 0x00000000000579c3 */ /* 0x000e220000008800 */
[----:B------:R-:W-:Y:S01]  /*1a70*/  UMOV UR4, 0x400 ;  /* 0x0000040000047882 */ /* 0x000fe20000000000 */
[----:B------:R-:W-:Y:S02]  /*1a80*/  IMAD.U32 R0, RZ, RZ, UR40 ;  /* 0x00000028ff007e24 */ /* 0x000fe4000f8e00ff */
[----:B------:R-:W-:-:S03]  /*1a90*/  IMAD.U32 R3, RZ, RZ, UR41 ;  /* 0x00000029ff037e24 */ /* 0x000fc6000f8e00ff */
[----:B------:R-:W-:Y:S01]  /*1aa0*/  SHF.L.U32 R0, R0, 0x1f, RZ ;  /* 0x0000001f00007819 */ /* 0x000fe200000006ff */
[----:B0-----:R-:W-:-:S06]  /*1ab0*/  ULEA UR4, UR5, UR4, 0x18 ;  /* 0x0000000405047291 */ /* 0x001fcc000f8ec03f */
[----:B------:R-:W-:-:S04]  /*1ac0*/  IMAD.U32 R6, RZ, RZ, UR4 ;  /* 0x00000004ff067e24 */ /* 0x000fc8000f8e00ff */
[----:B------:R-:W-:-:S04]  /*1ad0*/  IMAD R3, R3, 0x8, R6 ;  /* 0x0000000803037824 */ /* 0x000fc800078e0206 */
[----:B------:R0:W1:Y:S01]  /*1ae0*/  SYNCS.PHASECHK.TRANS64.TRYWAIT P1, [R3+URZ], R0 ;  /* 0x00000000030075a7 */ /* 0x000062000802017f */
[----:B------:R-:W-:Y:S05]  /*1af0*/  @!P0 BRA `(.L_x_20) ;  /* 0x0000000000048947 */ /* 0x000fea0003800000 */
[----:B------:R-:W-:Y:S01]  /*1b00*/  BPT.TRAP 0x1 ;  /* 0x000000040000795c */ /* 0x000fe20000300000 */
.L_x_20:
[----:B------:R-:W-:-:S05]  /*1b10*/  IMAD.U32 R4, RZ, RZ, UR44 ;  /* 0x0000002cff047e24 */ /* 0x000fca000f8e00ff */
[----:B------:R-:W-:Y:S01]  /*1b20*/  ISETP.GE.AND P2, PT, R4, 0x1, PT ;  /* 0x000000010400780c */ /* 0x000fe20003f46270 */
[----:B-1----:R-:W-:-:S12]  /*1b30*/  @P1 BRA `(.L_x_21) ;  /* 0x0000000000081947 */ /* 0x002fd80003800000 */
[----:B------:R-:W1:Y:S02]  /*1b40*/  SYNCS.PHASECHK.TRANS64.TRYWAIT P1, [R3+URZ], R0 ;  /* 0x00000000030075a7 */ /* 0x000e64000802017f */
[----:B-1----:R-:W-:Y:S05]  /*1b50*/  @!P1 BRA `(.L_x_22) ;  /* 0x0000005000789947 */ /* 0x002fea0003800000 */
.L_x_21:
[----:B------:R-:W-:Y:S05]  /*1b60*/  WARPSYNC.ALL ;  /* 0x0000000000007948 */ /* 0x000fea0003800000 */
[----:B------:R-:W-:Y:S01]  /*1b70*/  R2UR UR4, R6 ;  /* 0x00000000060472ca */ /* 0x000fe200000e0000 */
[----:B------:R-:W-:Y:S01]  /*1b80*/  WARPGROUP.ARRIVE ;  /* 0x00000000000079c5 */ /* 0x000fe20000000000 */
[----:B------:R-:W-:Y:S01]  /*1b90*/  UMOV UR5, 0xc0000010 ;  /* 0xc000001000057882 */ /* 0x000fe20000000000 */
[----:B------:R-:W-:-:S10]  /*1ba0*/  UMOV UR7, 0xc0000010 ;  /* 0xc000001000077882 */ /* 0x000fd40000000000 */
[----:B------:R-:W-:-:S04]  /*1bb0*/  UIADD3 UR4, UR4, 0x25300, URZ ;  /* 0x0002530004047890 */ /* 0x000fc8000fffe03f */
[----:B------:R-:W-:-:S04]  /*1bc0*/  USHF.R.U32.HI UR4, URZ, 0x4, UR4 ;  /* 0x000000043f047899 */ /* 0x000fc80008011604 */
[----:B------:R-:W-:-:S04]  /*1bd0*/  ULOP3.LUT UR4, UR4, 0x3fff, URZ, 0xc0, !UPT ;  /* 0x00003fff04047892 */ /* 0x000fc8000f8ec03f */
[----:B------:R-:W-:Y:S02]  /*1be0*/  ULOP3.LUT UR9, UR4, 0x10000, URZ, 0xfc, !UPT ;  /* 0x0001000004097892 */ /* 0x000fe4000f8efc3f */
[----:B------:R-:W-:Y:S02]  /*1bf0*/  ULEA UR4, UR41, UR45, 0x8 ;  /* 0x0000002d29047291 */ /* 0x000fe4000f8e403f */
[----:B------:R-:W-:-:S09]  /*1c00*/  ULEA UR6, UR41, UR9, 0x7 ;  /* 0x0000000929067291 */ /* 0x000fd2000f8e383f */
[----:B------:R-:W-:Y:S03]  /*1c10*/  IGMMA.64x64x32.S8.S8 R24, gdesc[UR4], RZ, !UPT, gsb0 ;  /* 0x01e00000041879f1 */ /* 0x000fe6000c0410ff */
[----:B------:R-:W-:Y:S02]  /*1c20*/  WARPGROUP.DEPBAR.LE gsb0, 0x0 ;  /* 0x00008000000079c5 */ /* 0x000fe40000010000 */
[----:B------:R-:W-:Y:S05]  /*1c30*/  @!P2 BRA `(.L_x_23) ;  /* 0x0000000000cca947 */ /* 0x000fea0003800000 */
[----:B------:R-:W-:Y:S01]  /*1c40*/  UIADD3 UR4, UR41, 0x1, URZ ;  /* 0x0000000129047890 */ /* 0x000fe2000fffe03f */
[----:B01----:R-:W-:Y:S02]  /*1c50*/  IMAD.U32 R0, RZ, RZ, UR44 ;  /* 0x0000002cff007e24 */ /* 0x003fe4000f8e00ff */
[----:B------:R-:W-:Y:S01]  /*1c60*/  IMAD.U32 R3, RZ, RZ, UR41 ;  /* 0x00000029ff037e24 */ /* 0x000fe2000f8e00ff */
[----:B------:R-:W-:-:S04]  /*1c70*/  UISETP.NE.AND UP0, UPT, UR4, 0x25, UPT ;  /* 0x000000250400788c */ /* 0x000fc8000bf05270 */
[----:B------:R-:W-:Y:S02]  /*1c80*/  USEL UR5, URZ, 0x1, UP0 ;  /* 0x000000013f057887 */ /* 0x000fe40008000000 */
[----:B------:R-:W-:Y:S02]  /*1c90*/  USEL UR8, UR4, URZ, UP0 ;  /* 0x0000003f04087287 */ /* 0x000fe40008000000 */
[----:B------:R-:W-:-:S06]  /*1ca0*/  ULOP3.LUT UR5, UR40, UR5, URZ, 0x3c, !UPT ;  /* 0x0000000528057292 */ /* 0x000fcc000f8e3c3f */
[----:B------:R-:W-:-:S07]  /*1cb0*/  IMAD.U32 R7, RZ, RZ, UR5 ;  /* 0x00000005ff077e24 */ /* 0x000fce000f8e00ff */
.L_x_30:
[----:B------:R-:W-:Y:S05]  /*1cc0*/  @!P0 BRA `(.L_x_24) ;  /* 0x0000000000048947 */ /* 0x000fea0003800000 */
[----:B------:R-:W-:Y:S01]  /*1cd0*/  BPT.TRAP 0x1 ;  /* 0x000000040000795c */ /* 0x000fe20000300000 */
.L_x_24:
[----:B------:R-:W0:Y:S01]  /*1ce0*/  S2UR UR5, SR_CgaCtaId ;  /* 0x00000000000579c3 */ /* 0x000e220000008800 */
[----:B------:R-:W-:Y:S01]  /*1cf0*/  UMOV UR4, 0x400 ;  /* 0x0000040000047882 */ /* 0x000fe20000000000 */
[----:B------:R-:W-:Y:S01]  /*1d00*/  IMAD.U32 R5, RZ, RZ, UR8 ;  /* 0x00000008ff057e24 */ /* 0x000fe2000f8e00ff */
[----:B------:R-:W-:Y:S01]  /*1d10*/  SHF.L.U32 R4, R7, 0x1f, RZ ;  /* 0x0000001f07047819 */ /* 0x000fe200000006ff */
[----:B0-----:R-:W-:-:S06]  /*1d20*/  ULEA UR4, UR5, UR4, 0x18 ;  /* 0x0000000405047291 */ /* 0x001fcc000f8ec03f */
[----:B------:R-:W-:-:S04]  /*1d30*/  IMAD.U32 R6, RZ, RZ, UR4 ;  /* 0x00000004ff067e24 */ /* 0x000fc8000f8e00ff */
[----:B------:R-:W-:-:S04]  /*1d40*/  IMAD R5, R5, 0x8, R6 ;  /* 0x0000000805057824 */ /* 0x000fc800078e0206 */
[----:B------:R0:W1:Y:S01]  /*1d50*/  SYNCS.PHASECHK.TRANS64.TRYWAIT P1, [R5+URZ], R4 ;  /* 0x00000004050075a7 */ /* 0x000062000802017f */
[----:B------:R-:W-:Y:S05]  /*1d60*/  @!P0 BRA `(.L_x_25) ;  /* 0x0000000000048947 */ /* 0x000fea0003800000 */
[----:B------:R-:W-:Y:S01]  /*1d70*/  BPT.TRAP 0x1 ;  /* 0x000000040000795c */ /* 0x000fe20000300000 */
.L_x_25:
[----:B-1----:R-:W-:Y:S05]  /*1d80*/  @P1 BRA `(.L_x_26) ;  /* 0x0000000000081947 */ /* 0x002fea0003800000 */
[----:B------:R-:W1:Y:S02]  /*1d90*/  SYNCS.PHASECHK.TRANS64.TRYWAIT P1, [R5+URZ], R4 ;  /* 0x00000004050075a7 */ /* 0x000e64000802017f */
[----:B-1----:R-:W-:Y:S05]  /*1da0*/  @!P1 BRA `(.L_x_27) ;  /* 0x0000004c00f89947 */ /* 0x002fea0003800000 */
.L_x_26:
[----:B------:R-:W-:Y:S01]  /*1db0*/  ULEA UR4, UR8, UR45, 0x8 ;  /* 0x0000002d08047291 */ /* 0x000fe2000f8e403f */
[----:B------:R-:W-:Y:S01]  /*1dc0*/  WARPGROUP.ARRIVE ;  /* 0x00000000000079c5 */ /* 0x000fe20000000000 */
[----:B------:R-:W-:Y:S01]  /*1dd0*/  ULEA UR6, UR8, UR9, 0x7 ;  /* 0x0000000908067291 */ /* 0x000fe2000f8e383f */
[----:B------:R-:W-:Y:S01]  /*1de0*/  UMOV UR5, 0xc0000010 ;  /* 0xc000001000057882 */ /* 0x000fe20000000000 */
[----:B------:R-:W-:-:S07]  /*1df0*/  UMOV UR7, 0xc0000010 ;  /* 0xc000001000077882 */ /* 0x000fce0000000000 */
[----:B------:R-:W-:Y:S03]  /*1e00*/  IGMMA.64x64x32.S8.S8 R24, gdesc[UR4], R24, gsb0 ;  /* 0x01e00000041879f1 */ /* 0x000fe60008041018 */
[----:B------:R-:W-:Y:S02]  /*1e10*/  WARPGROUP.DEPBAR.LE gsb0, 0x0 ;  /* 0x00008000000079c5 */ /* 0x000fe40000010000 */
[----:B------:R-:W-:Y:S05]  /*1e20*/  @!P0 BRA `(.L_x_28) ;  /* 0x0000000000048947 */ /* 0x000fea0003800000 */
[----:B------:R-:W-:Y:S01]  /*1e30*/  BPT.TRAP 0x1 ;  /* 0x000000040000795c */ /* 0x000fe20000300000 */
.L_x_28:
[----:B------:R-:W-:-:S13]  /*1e40*/  ISETP.NE.AND P1, PT, R67, RZ, PT ;  /* 0x000000ff4300720c */ /* 0x000fda0003f25270 */
[----:B01----:R-:W-:-:S04]  /*1e50*/  @P1 IMAD R4, R3, 0x8, R6 ;  /* 0x0000000803041824 */ /* 0x003fc800078e0206 */
[----:B------:R-:W-:-:S05]  /*1e60*/  @P1 VIADD R4, R4, 0x128 ;  /* 0x0000012804041836 */ /* 0x000fca0000000000 */
[----:B------:R-:W-:-:S04]  /*1e70*/  @P1 PRMT R4, R19, 0x654, R4 ;  /* 0x0000065413041816 */ /* 0x000fc80000000004 */
[----:B------:R0:W-:Y:S01]  /*1e80*/  @P1 SYNCS.ARRIVE.TRANS64.RED.A1T0 RZ, [R4+URZ], RZ ;  /* 0x000000ff04ff19a7 */ /* 0x0001e2000810043f */
[----:B------:R-:W-:-:S13]  /*1e90*/  ISETP.GT.U32.AND P1, PT, R18, 0x1, PT ;  /* 0x000000011200780c */ /* 0x000fda0003f24070 */
[----:B0-----:R-:W-:Y:S05]  /*1ea0*/  @P1 BRA `(.L_x_29) ;  /* 0x0000000000041947 */ /* 0x001fea0003800000 */
[----:B------:R-:W-:Y:S01]  /*1eb0*/  BPT.TRAP 0x1 ;  /* 0x000000040000795c */ /* 0x000fe20000300000 */
.L_x_29:
[----:B------:R-:W-:Y:S01]  /*1ec0*/  UIADD3 UR8, UR8, 0x1, URZ ;  /* 0x0000000108087890 */ /* 0x000fe2000fffe03f */
[C---:B------:R-:W-:Y:S01]  /*1ed0*/  ISETP.GT.AND P2, PT, R0.reuse, 0x1, PT ;  /* 0x000000010000780c */ /* 0x040fe20003f44270 */
[----:B------:R-:W-:Y:S02]  /*1ee0*/  VIADD R3, R3, 0x1 ;  /* 0x0000000103037836 */ /* 0x000fe40000000000 */
[----:B------:R-:W-:Y:S01]  /*1ef0*/  UISETP.NE.AND UP0, UPT, UR8, 0x25, UPT ;  /* 0x000000250800788c */ /* 0x000fe2000bf05270 */
[----:B------:R-:W-:Y:S02]  /*1f00*/  VIADD R0, R0, 0xffffffff ;  /* 0xffffffff00007836 */ /* 0x000fe40000000000 */
[C---:B------:R-:W-:Y:S01]  /*1f10*/  ISETP.NE.AND P1, PT, R3.reuse, 0x25, PT ;  /* 0x000000250300780c */ /* 0x040fe20003f25270 */
[----:B------:R-:W-:Y:S02]  /*1f20*/  USEL UR4, URZ, 0x1, UP0 ;  /* 0x000000013f047887 */ /* 0x000fe40008000000 */
[----:B------:R-:W-:Y:S01]  /*1f30*/  USEL UR8, UR8, URZ, UP0 ;  /* 0x0000003f08087287 */ /* 0x000fe20008000000 */
[----:B------:R-:W-:-:S03]  /*1f40*/  SEL R3, R3, RZ, P1 ;  /* 0x000000ff03037207 */ /* 0x000fc60000800000 */
[----:B------:R-:W-:Y:S01]  /*1f50*/  LOP3.LUT R7, R7, UR4, RZ, 0x3c, !PT ;  /* 0x0000000407077c12 */ /* 0x000fe2000f8e3cff */
[----:B------:R-:W-:Y:S07]  /*1f60*/  @P2 BRA `(.L_x_30) ;  /* 0xfffffffc00542947 */ /* 0x000fee000383ffff */
.L_x_23:
[----:B01----:R-:W0:Y:S02]  /*1f70*/  LDC R0, c[0x0][0x28c] ;  /* 0x0000a300ff007b82 */ /* 0x003e240000000800 */
[----:B0-----:R-:W-:-:S13]  /*1f80*/  ISETP.GE.AND P1, PT, R0, 0x1, PT ;  /* 0x000000010000780c */ /* 0x001fda0003f26270 */
[----:B------:R-:W-:Y:S05]  /*1f90*/  @!P1 BRA `(.L_x_31) ;  /* 0x0000000000509947 */ /* 0x000fea0003800000 */
[----:B------:R-:W-:Y:S05]  /*1fa0*/  @!P0 BRA `(.L_x_32) ;  /* 0x0000000000048947 */ /* 0x000fea0003800000 */
[----:B------:R-:W-:Y:S01]  /*1fb0*/  BPT.TRAP 0x1 ;  /* 0x000000040000795c */ /* 0x000fe20000300000 */
.L_x_32:
[----:B------:R-:W-:Y:S01]  /*1fc0*/  ISETP.NE.AND P1, PT, R67, RZ, PT ;  /* 0x000000ff4300720c */ /* 0x000fe20003f25270 */
[----:B------:R-:W-:Y:S01]  /*1fd0*/  BSSY B0, `(.L_x_33) ;  /* 0x000000e000007945 */ /* 0x000fe20003800000 */
[----:B------:R-:W-:-:S11]  /*1fe0*/  ISETP.GT.U32.AND P0, PT, R18, 0x1, PT ;  /* 0x000000011200780c */ /* 0x000fd60003f04070 */
[----:B------:R-:W-:Y:S05]  /*1ff0*/  @!P1 BRA `(.L_x_34) ;  /* 0x00000000002c9947 */ /* 0x000fea0003800000 */
[----:B------:R-:W-:-:S04]  /*2000*/  UIADD3 UR6, UR44, UR41, URZ ;  /* 0x000000292c067290 */ /* 0x000fc8000fffe03f */
[----:B------:R-:W-:-:S04]  /*2010*/  UIMAD.WIDE.U32 UR4, UR6, -0x45306eb3, URZ ;  /* 0xbacf914d060478a5 */ /* 0x000fc8000f8e003f */
[----:B------:R-:W-:-:S04]  /*2020*/  UIADD3 UR4, UR6, -UR5, URZ ;  /* 0x8000000506047290 */ /* 0x000fc8000fffe03f */
[----:B------:R-:W-:-:S04]  /*2030*/  ULEA.HI UR4, UR4, UR5, URZ, 0x1f ;  /* 0x0000000504047291 */ /* 0x000fc8000f8ff83f */
[----:B------:R-:W-:-:S04]  /*2040*/  USHF.R.U32.HI UR4, URZ, 0x5, UR4 ;  /* 0x000000053f047899 */ /* 0x000fc80008011604 */
[----:B------:R-:W-:-:S06]  /*2050*/  UIMAD UR4, UR4, -0x25, UR6 ;  /* 0xffffffdb040478a4 */ /* 0x000fcc000f8e0206 */
[----:B------:R-:W-:-:S04]  /*2060*/  IMAD.U32 R3, RZ, RZ, UR4 ;  /* 0x00000004ff037e24 */ /* 0x000fc8000f8e00ff */
[----:B------:R-:W-:-:S04]  /*2070*/  IMAD R0, R3, 0x8, R6 ;  /* 0x0000000803007824 */ /* 0x000fc800078e0206 */
[----:B------:R-:W-:-:S05]  /*2080*/  VIADD R0, R0, 0x128 ;  /* 0x0000012800007836 */ /* 0x000fca0000000000 */
[----:B------:R-:W-:-:S04]  /*2090*/  PRMT R0, R19, 0x654, R0 ;  /* 0x0000065413007816 */ /* 0x000fc80000000000 */
[----:B------:R0:W-:Y:S03]  /*20a0*/  SYNCS.ARRIVE.TRANS64.RED.A1T0 RZ, [R0+URZ], RZ ;  /* 0x000000ff00ff79a7 */ /* 0x0001e6000810043f */
.L_x_34:
[----:B------:R-:W-:Y:S05]  /*20b0*/  BSYNC B0 ;  /* 0x0000000000007941 */ /* 0x000fea0003800000 */
.L_x_33:
[----:B------:R-:W-:Y:S05]  /*20c0*/  @P0 BRA `(.L_x_31) ;  /* 0x0000000000040947 */ /* 0x000fea0003800000 */
[----:B------:R-:W-:Y:S01]  /*20d0*/  BPT.TRAP 0x1 ;  /* 0x000000040000795c */ /* 0x000fe20000300000 */
.L_x_31:
[----:B------:R-:W-:Y:S01]  /*20e0*/  UISETP.GE.U32.AND UP1, UPT, UR43, 0x25, UPT ;  /* 0x000000252b00788c */ /* 0x000fe2000bf26070 */
[----:B------:R-:W-:Y:S01]  /*20f0*/  IMAD.SHL.U32 R3, R68, 0x40, RZ ;  /* 0x0000004044037824 */ /* 0x000fe200078e00ff */
[----:B------:R-:W-:Y:S01]  /*2100*/  UIADD3 UR41, UR43, UR41, URZ ;  /* 0x000000292b297290 */ /* 0x000fe2000fffe03f */
[----:B------:R-:W-:Y:S01]  /*2110*/  IMAD.SHL.U32 R11, R69, 0x80, RZ ;  /* 0x00000080450b7824 */ /* 0x000fe200078e00ff */
[----:B------:R-:W-:Y:S01]  /*2120*/  ULDC UR7, c[0x0][0x288] ;  /* 0x0000a20000077ab9 */ /* 0x000fe20000000800 */
[----:B0-----:R-:W-:Y:S01]  /*2130*/  IMAD.MOV.U32 R0, RZ, RZ, -0x1 ;  /* 0xffffffffff007424 */ /* 0x001fe200078e00ff */
[----:B------:R-:W-:Y:S01]  /*2140*/  UISETP.GT.U32.AND UP0, UPT, UR41, 0x24, UPT ;  /* 0x000000242900788c */ /* 0x000fe2000bf04070 */
[----:B------:R-:W-:-:S03]  /*2150*/  ISETP.GE.AND P0, PT, R3, UR7, PT ;  /* 0x0000000703007c0c */ /* 0x000fc6000bf06270 */
[----:B------:R-:W-:Y:S02]  /*2160*/  UISETP.LT.U32.AND UP0, UPT, UR43, 0x25, UP0 ;  /* 0x000000252b00788c */ /* 0x000fe40008701070 */
[----:B------:R-:W-:Y:S02]  /*2170*/  @UP1 UIMAD.WIDE.U32 UR4, UR41, -0x45306eb3, URZ ;  /* 0xbacf914d290418a5 */ /* 0x000fe4000f8e003f */
[----:B------:R-:W-:Y:S02]  /*2180*/  USEL UR6, URZ, 0x1, !UP0 ;  /* 0x000000013f067887 */ /* 0x000fe4000c000000 */
[----:B------:R-:W-:Y:S02]  /*2190*/  @UP1 UIADD3 UR4, UR41, -UR5, URZ ;  /* 0x8000000529041290 */ /* 0x000fe4000fffe03f */
[----:B------:R-:W-:Y:S02]  /*21a0*/  ULOP3.LUT UR40, UR40, UR6, URZ, 0x3c, !UPT ;  /* 0x0000000628287292 */ /* 0x000fe4000f8e3c3f */
[----:B------:R-:W-:-:S03]  /*21b0*/  @UP1 ULEA.HI UR4, UR4, UR5, URZ, 0x1f ;  /* 0x0000000504041291 */ /* 0x000fc6000f8ff83f */
[----:B------:R-:W-:Y:S01]  /*21c0*/  ULDC UR5, c[0x0][0x284] ;  /* 0x0000a10000057ab9 */ /* 0x000fe20000000800 */
[----:B------:R-:W-:Y:S01]  /*21d0*/  @UP1 USHF.R.U32.HI UR4, URZ, 0x5, UR4 ;  /* 0x000000053f041899 */ /* 0x000fe20008011604 */
[----:B------:R-:W-:-:S03]  /*21e0*/  ISETP.GE.OR P0, PT, R11, UR5, P0 ;  /* 0x000000050b007c0c */ /* 0x000fc60008706670 */
[----:B------:R-:W-:-:S10]  /*21f0*/  @UP1 ULOP3.LUT UR40, UR40, 0x1, UR4, 0x78, !UPT ;  /* 0x0000000128281892 */ /* 0x000fd4000f8e7804 */
[----:B------:R-:W-:Y:S05]  /*2200*/  @P0 BRA `(.L_x_35) ;  /* 0x0000001c003c0947 */ /* 0x000fea0003800000 */
[----:B------:R-:W0:Y:S01]  /*2210*/  LDC.64 R12, c[0x0][0x5c8] ;  /* 0x00017200ff0c7b82 */ /* 0x000e220000000a00 */
[----:B------:R-:W-:Y:S01]  /*2220*/  SHF.R.S32.HI R10, RZ, 0x1f, R66 ;  /* 0x0000001fff0a7819 */ /* 0x000fe20000011442 */
[----:B------:R-:W-:Y:S01]  /*2230*/  ULDC.64 UR4, c[0x0][0x5d0] ;  /* 0x0001740000047ab9 */ /* 0x000fe20000000a00 */
[----:B------:R-:W-:Y:S01]  /*2240*/  LOP3.LUT R8, R3, 0x6, R60, 0xf8, !PT ;  /* 0x0000000603087812 */ /* 0x000fe200078ef83c */
[----:B------:R-:W-:Y:S01]  /*2250*/  IMAD.WIDE R14, R69, 0x80, R22 ;  /* 0x00000080450e7825 */ /* 0x000fe200078e0216 */
[----:B------:R-:W-:Y:S02]  /*2260*/  BSSY B0, `(.L_x_35) ;  /* 0x00001c9000007945 */ /* 0x000fe40003800000 */
[----:B------:R-:W-:Y:S01]  /*2270*/  SHF.R.S32.HI R9, RZ, 0x1f, R8 ;  /* 0x0000001fff097819 */ /* 0x000fe20000011408 */
[----:B------:R-:W-:Y:S02]  /*2280*/  IMAD R5, R10, UR4, RZ ;  /* 0x000000040a057c24 */ /* 0x000fe4000f8e02ff */
[----:B------:R-:W-:-:S02]  /*2290*/  IMAD.IADD R68, R64, 0x1, -R11 ;  /* 0x0000000140447824 */ /* 0x000fc400078e0a0b */
[C---:B------:R-:W-:Y:S02]  /*22a0*/  IMAD R7, R66.reuse, UR5, R5 ;  /* 0x0000000542077c24 */ /* 0x040fe4000f8e0205 */
[----:B------:R-:W-:Y:S01]  /*22b0*/  IMAD.WIDE.U32 R4, R66, UR4, R8 ;  /* 0x0000000442047c25 */ /* 0x000fe2000f8e0008 */
[----:B------:R-:W-:-:S03]  /*22c0*/  ULDC.64 UR4, c[0x0][0x5c0] ;  /* 0x0001700000047ab9 */ /* 0x000fc60000000a00 */
[----:B------:R-:W-:Y:S02]  /*22d0*/  IMAD.IADD R5, R5, 0x1, R7 ;  /* 0x0000000105057824 */ /* 0x000fe400078e0207 */
[----:B------:R-:W-:Y:S02]  /*22e0*/  IMAD.IADD R74, R58, 0x1, -R3 ;  /* 0x000000013a4a7824 */ /* 0x000fe400078e0a03 */
[-C--:B0-----:R-:W-:Y:S02]  /*22f0*/  IMAD R6, R15, R12.reuse, RZ ;  /* 0x0000000c0f067224 */ /* 0x081fe400078e02ff */
[----:B------:R-:W-:-:S04]  /*2300*/  IMAD.WIDE.U32 R4, R14, R12, R4 ;  /* 0x0000000c0e047225 */ /* 0x000fc800078e0004 */
[----:B------:R-:W-:Y:S01]  /*2310*/  IMAD R7, R14, R13, R6 ;  /* 0x0000000d0e077224 */ /* 0x000fe200078e0206 */
[----:B------:R-:W-:-:S04]  /*2320*/  IADD3 R6, P0, R4, UR4, RZ ;  /* 0x0000000404067c10 */ /* 0x000fc8000ff1e0ff */
[----:B------:R-:W-:Y:S02]  /*2330*/  IADD3.X R7, R5, UR5, R7, P0, !PT ;  /* 0x0000000505077c10 */ /* 0x000fe400087fe407 */
[----:B-----5:R-:W-:Y:S02]  /*2340*/  ISETP.NE.AND P0, PT, R57, RZ, PT ;  /* 0x000000ff3900720c */ /* 0x020fe40003f05270 */
[----:B------:R-:W-:-:S04]  /*2350*/  LEA R4, P1, R12, R6, 0x3 ;  /* 0x000000060c047211 */ /* 0x000fc800078218ff */
[----:B------:R-:W-:-:S07]  /*2360*/  LEA.HI.X R5, R12, R7, R13, 0x3, P1 ;  /* 0x000000070c057211 */ /* 0x000fce00008f1c0d */
[----:B------:R-:W-:Y:S05]  /*2370*/  @!P0 BRA `(.L_x_36) ;  /* 0x00000014001c8947 */ /* 0x000fea0003800000 */
[----:B------:R-:W0:Y:S01]  /*2380*/  LDC.64 R70, c[0x0][0x5b0] ;  /* 0x00016c00ff467b82 */ /* 0x000e220000000a00 */
[----:B------:R-:W-:Y:S01]  /*2390*/  ULDC.64 UR4, c[0x0][0x5b8] ;  /* 0x00016e0000047ab9 */ /* 0x000fe20000000a00 */
[----:B------:R-:W-:Y:S01]  /*23a0*/  ISETP.GE.AND P1, PT, R74, 0x1, PT ;  /* 0x000000014a00780c */ /* 0x000fe20003f26270 */
[----:B------:R-:W-:Y:S01]  /*23b0*/  IMAD R3, R10, UR4, RZ ;  /* 0x000000040a037c24 */ /* 0x000fe2000f8e02ff */
[----:B------:R-:W-:Y:S01]  /*23c0*/  BSSY B1, `(.L_x_37) ;  /* 0x0000010000017945 */ /* 0x000fe20003800000 */
[----:B------:R-:W-:Y:S01]  /*23d0*/  IMAD.WIDE.U32 R20, R66, UR4, R8 ;  /* 0x0000000442147c25 */ /* 0x000fe2000f8e0008 */
[----:B------:R-:W-:Y:S02]  /*23e0*/  ISETP.LT.OR P2, PT, R68, 0x1, !P1 ;  /* 0x000000014400780c */ /* 0x000fe40004f41670 */
[----:B------:R-:W1:Y:S01]  /*23f0*/  LDC.64 R72, c[0x0][0x5a8] ;  /* 0x00016a00ff487b82 */ /* 0x000e620000000a00 */
[----:B------:R-:W-:Y:S02]  /*2400*/  IMAD R3, R66, UR5, R3 ;  /* 0x0000000542037c24 */ /* 0x000fe4000f8e0203 */
[----:B------:R-:W-:-:S02]  /*2410*/  IMAD.MOV.U32 R10, RZ, RZ, R20 ;  /* 0x000000ffff0a7224 */ /* 0x000fc400078e0014 */
[----:B------:R-:W-:Y:S02]  /*2420*/  IMAD.IADD R11, R21, 0x1, R3 ;  /* 0x00000001150b7824 */ /* 0x000fe400078e0203 */
[-C--:B0-----:R-:W-:Y:S01]  /*2430*/  IMAD R3, R15, R70.reuse, RZ ;  /* 0x000000460f037224 */ /* 0x081fe200078e02ff */
[----:B------:R-:W-:Y:S01]  /*2440*/  SHF.L.U64.HI R13, R70, 0x3, R71 ;  /* 0x00000003460d7819 */ /* 0x000fe20000010247 */
[----:B------:R-:W-:-:S04]  /*2450*/  IMAD.WIDE.U32 R8, R14, R70, R10 ;  /* 0x000000460e087225 */ /* 0x000fc800078e000a */
[----:B------:R-:W-:Y:S01]  /*2460*/  IMAD R69, R14, R71, R3 ;  /* 0x000000470e457224 */ /* 0x000fe200078e0203 */
[----:B-1----:R-:W-:Y:S01]  /*2470*/  IADD3 R8, P0, R8, R72, RZ ;  /* 0x0000004808087210 */ /* 0x002fe20007f1e0ff */
[----:B------:R-:W-:-:S03]  /*2480*/  IMAD.SHL.U32 R12, R70, 0x8, RZ ;  /* 0x00000008460c7824 */ /* 0x000fc600078e00ff */
[----:B------:R-:W-:Y:S01]  /*2490*/  IADD3.X R9, R73, R9, R69, P0, !PT ;  /* 0x0000000949097210 */ /* 0x000fe200007fe445 */
[----:B------:R-:W-:Y:S08]  /*24a0*/  @P2 BRA `(.L_x_38) ;  /* 0x0000000000042947 */ /* 0x000ff00003800000 */
[----:B------:R0:W5:Y:S02]  /*24b0*/  LDG.E.U8 R65, desc[UR38][R8.64] ;  /* 0x0000002608417981 */ /* 0x000164000c1e1100 */
.L_x_38:
[----:B------:R-:W-:Y:S05]  /*24c0*/  BSYNC B1 ;  /* 0x0000000000017941 */ /* 0x000fea0003800000 */
.L_x_37:
[----:B-----5:R-:W-:Y:S01]  /*24d0*/  LOP3.LUT R3, R65, 0xffff, RZ, 0xc0, !PT ;  /* 0x0000ffff41037812 */ /* 0x020fe200078ec0ff */
[----:B------:R-:W-:Y:S01]  /*24e0*/  IMAD.WIDE.U32 R12, R14, R70, R12 ;  /* 0x000000460e0c7225 */ /* 0x000fe200078e000c */
[----:B------:R-:W-:Y:S01]  /*24f0*/  ISETP.GE.AND P0, PT, R74, 0x2, PT ;  /* 0x000000024a00780c */ /* 0x000fe20003f06270 */
[----:B------:R-:W-:Y:S01]  /*2500*/  BSSY B1, `(.L_x_39) ;  /* 0x000000f000017945 */ /* 0x000fe20003800000 */
[----:B------:R-:W-:Y:S01]  /*2510*/  PRMT R14, R3, 0x8880, RZ ;  /* 0x00008880030e7816 */ /* 0x000fe200000000ff */
[----:B------:R-:W-:Y:S01]  /*2520*/  IMAD.IADD R3, R69, 0x1, R13 ;  /* 0x0000000145037824 */ /* 0x000fe200078e020d */
[----:B------:R-:W-:Y:S02]  /*2530*/  IADD3 R10, P3, P4, R20, R72, R12 ;  /* 0x00000048140a7210 */ /* 0x000fe40007c7e00c */
[----:B------:R-:W-:Y:S01]  /*2540*/  ISETP.LT.OR P1, PT, R68, 0x9, !P1 ;  /* 0x000000094400780c */ /* 0x000fe20004f21670 */
[----:B------:R-:W-:Y:S01]  /*2550*/  IMAD.MOV.U32 R12, RZ, RZ, R14 ;  /* 0x000000ffff0c7224 */ /* 0x000fe200078e000e */
[----:B------:R-:W-:-:S02]  /*2560*/  IADD3.X R11, R11, R73, R3, P3, P4 ;  /* 0x000000490b0b7210 */ /* 0x000fc40001fe8403 */
[----:B------:R-:W-:Y:S01]  /*2570*/  ISETP.LT.OR P3, PT, R68, 0x1, !P0 ;  /* 0x000000014400780c */ /* 0x000fe20004761670 */
[----:B------:R-:W-:-:S04]  /*2580*/  IMAD R3, R12, R57, RZ ;  /* 0x000000390c037224 */ /* 0x000fc800078e02ff */
[----:B------:R-:W-:-:S05]  /*2590*/  @!P2 IMAD R13, R24, R56, R3 ;  /* 0x00000038180da224 */ /* 0x000fca00078e0203 */
[----:B------:R1:W-:Y:S03]  /*25a0*/  @!P2 STG.E.U8 desc[UR38][R6.64], R13 ;  /* 0x0000000d0600a986 */ /* 0x0003e6000c101126 */
[----:B------:R-:W-:Y:S05]  /*25b0*/  @P3 BRA `(.L_x_40) ;  /* 0x00000000000c3947 */ /* 0x000fea0003800000 */
[----:B------:R-:W2:Y:S02]  /*25c0*/  LDG.E.U8 R65, desc[UR38][R8.64+0x1] ;  /* 0x0000012608417981 */ /* 0x000ea4000c1e1100 */
[----:B--2---:R-:W-:-:S05]  /*25d0*/  PRMT R12, R65, 0x8880, RZ ;  /* 0x00008880410c7816 */ /* 0x004fca00000000ff */
[----:B------:R-:W-:-:S07]  /*25e0*/  IMAD R3, R12, R57, RZ ;  /* 0x000000390c037224 */ /* 0x000fce00078e02ff */
.L_x_40:
[----:B------:R-:W-:Y:S05]  /*25f0*/  BSYNC B1 ;  /* 0x0000000000017941 */ /* 0x000fea0003800000 */
.L_x_39:
[----:B------:R-:W-:Y:S01]  /*2600*/  @!P3 IMAD R25, R25, R56, R3 ;  /* 0x000000381919b224 */ /* 0x000fe200078e0203 */
[----:B------:R-:W-:Y:S04]  /*2610*/  BSSY B1, `(.L_x_41) ;  /* 0x0000006000017945 */ /* 0x000fe80003800000 */
[----:B------:R2:W-:Y:S01]  /*2620*/  @!P3 STG.E.U8 desc[UR38][R6.64+0x1], R25 ;  /* 0x000001190600b986 */ /* 0x0005e2000c101126 */
[----:B------:R-:W-:Y:S05]  /*2630*/  @P1 BRA `(.L_x_42) ;  /* 0x00000000000c1947 */ /* 0x000fea0003800000 */
[----:B------:R-:W3:Y:S02]  /*2640*/  LDG.E.U8 R65, desc[UR38][R10.64] ;  /* 0x000000260a417981 */ /* 0x000ee4000c1e1100 */
[----:B---3--:R-:W-:-:S05]  /*2650*/  PRMT R12, R65, 0x8880, RZ ;  /* 0x00008880410c7816 */ /* 0x008fca00000000ff */
[----:B------:R-:W-:-:S07]  /*2660*/  IMAD R3, R12, R57, RZ ;  /* 0x000000390c037224 */ /* 0x000fce00078e02ff */
.L_x_42:
[----:B------:R-:W-:Y:S05]  /*2670*/  BSYNC B1 ;  /* 0x0000000000017941 */ /* 0x000fea0003800000 */
.L_x_41:
[----:B------:R-:W-:Y:S01]  /*2680*/  ISETP.LT.OR P0, PT, R68, 0x9, !P0 ;  /* 0x000000094400780c */ /* 0x000fe20004701670 */
[----:B-1----:R-:W-:Y:S01]  /*2690*/  @!P1 IMAD R13, R26, R56, R3 ;  /* 0x000000381a0d9224 */ /* 0x002fe200078e0203 */
[C---:B------:R-:W-:Y:S01]  /*26a0*/  ISETP.GE.AND P3, PT, R74.reuse, 0x9, PT ;  /* 0x000000094a00780c */ /* 0x040fe20003f66270 */
[----:B------:R-:W-:Y:S01]  /*26b0*/  BSSY B1, `(.L_x_43) ;  /* 0x000000a000017945 */ /* 0x000fe20003800000 */
[----:B------:R-:W-:Y:S02]  /*26c0*/  ISETP.GE.AND P2, PT, R74, 0xa, PT ;  /* 0x0000000a4a00780c */ /* 0x000fe40003f46270 */
[----:B------:R1:W-:Y:S01]  /*26d0*/  @!P1 STG.E.U8 desc[UR38][R4.64], R13 ;  /* 0x0000000d04009986 */ /* 0x0003e2000c101126 */
[C---:B------:R-:W-:Y:S02]  /*26e0*/  ISETP.LT.OR P4, PT, R68.reuse, 0x1, !P3 ;  /* 0x000000014400780c */ /* 0x040fe40005f81670 */
[C---:B------:R-:W-:Y:S02]  /*26f0*/  ISETP.LT.OR P1, PT, R68.reuse, 0x1, !P2 ;  /* 0x000000014400780c */ /* 0x040fe40005721670 */
[----:B------:R-:W-:-:S02]  /*2700*/  ISETP.LT.OR P3, PT, R68, 0x9, !P3 ;  /* 0x000000094400780c */ /* 0x000fc40005f61670 */
[----:B------:R-:W-:Y:S11]  /*2710*/  @P0 BRA `(.L_x_44) ;  /* 0x00000000000c0947 */ /* 0x000ff60003800000 */
[----:B------:R-:W3:Y:S02]  /*2720*/  LDG.E.U8 R65, desc[UR38][R10.64+0x1] ;  /* 0x000001260a417981 */ /* 0x000ee4000c1e1100 */
[----:B---3--:R-:W-:-:S05]  /*2730*/  PRMT R12, R65, 0x8880, RZ ;  /* 0x00008880410c7816 */ /* 0x008fca00000000ff */
[----:B------:R-:W-:-:S07]  /*2740*/  IMAD R3, R12, R57, RZ ;  /* 0x000000390c037224 */ /* 0x000fce00078e02ff */
.L_x_44:
[----:B------:R-:W-:Y:S05]  /*2750*/  BSYNC B1 ;  /* 0x0000000000017941 */ /* 0x000fea0003800000 */
.L_x_43:
[----:B------:R-:W-:Y:S01]  /*2760*/  @!P0 IMAD R27, R27, R56, R3 ;  /* 0x000000381b1b8224 */ /* 0x000fe200078e0203 */
[----:B------:R-:W-:Y:S04]  /*2770*/  BSSY B1, `(.L_x_45) ;  /* 0x0000006000017945 */ /* 0x000fe80003800000 */
[----:B------:R3:W-:Y:S01]  /*2780*/  @!P0 STG.E.U8 desc[UR38][R4.64+0x1], R27 ;  /* 0x0000011b04008986 */ /* 0x0007e2000c101126 */
[----:B------:R-:W-:Y:S05]  /*2790*/  @P4 BRA `(.L_x_46) ;  /* 0x00000000000c4947 */ /* 0x000fea0003800000 */
[----:B------:R-:W4:Y:S02]  /*27a0*/  LDG.E.U8 R65, desc[UR38][R8.64+0x8] ;  /* 0x0000082608417981 */ /* 0x000f24000c1e1100 */
[----:B----4-:R-:W-:-:S05]  /*27b0*/  PRMT R12, R65, 0x8880, RZ ;  /* 0x00008880410c7816 */ /* 0x010fca00000000ff */
[----:B------:R-:W-:-:S07]  /*27c0*/  IMAD R3, R12, R57, RZ ;  /* 0x000000390c037224 */ /* 0x000fce00078e02ff */
.L_x_46:
[----:B------:R-:W-:Y:S05]  /*27d0*/  BSYNC B1 ;  /* 0x0000000000017941 */ /* 0x000fea0003800000 */
.L_x_45:
[----:B-1----:R-:W-:Y:S01]  /*27e0*/  @!P4 IMAD R13, R28, R56, R3 ;  /* 0x000000381c0dc224 */ /* 0x002fe200078e0203 */
[----:B------:R-:W-:Y:S04]  /*27f0*/  BSSY B1, `(.L_x_47) ;  /* 0x0000006000017945 */ /* 0x000fe80003800000 */
[----:B------:R1:W-:Y:S01]  /*2800*/  @!P4 STG.E.U8 desc[UR38][R6.64+0x8], R13 ;  /* 0x0000080d0600c986 */ /* 0x0003e2000c101126 */
[----:B------:R-:W-:Y:S05]  /*2810*/  @P1 BRA `(.L_x_48) ;  /* 0x00000000000c1947 */ /* 0x000fea0003800000 */
[----:B------:R-:W4:Y:S02]  /*2820*/  LDG.E.U8 R65, desc[UR38][R8.64+0x9] ;  /* 0x0000092608417981 */ /* 0x000f24000c1e1100 */
[----:B----4-:R-:W-:-:S05]  /*2830*/  PRMT R12, R65, 0x8880, RZ ;  /* 0x00008880410c7816 */ /* 0x010fca00000000ff */
[----:B------:R-:W-:-:S07]  /*2840*/  IMAD R3, R12, R57, RZ ;  /* 0x000000390c037224 */ /* 0x000fce00078e02ff */
.L_x_48:
[----:B------:R-:W-:Y:S05]  /*2850*/  BSYNC B1 ;  /* 0x0000000000017941 */ /* 0x000fea0003800000 */
.L_x_47:
[----:B------:R-:W-:Y:S01]  /*2860*/  @!P1 IMAD R29, R29, R56, R3 ;  /* 0x000000381d1d9224 */ /* 0x000fe200078e0203 */
[----:B------:R-:W-:Y:S04]  /*2870*/  BSSY B1, `(.L_x_49) ;  /* 0x0000006000017945 */ /* 0x000fe80003800000 */
[----:B------:R4:W-:Y:S01]  /*2880*/  @!P1 STG.E.U8 desc[UR38][R6.64+0x9], R29 ;  /* 0x0000091d06009986 */ /* 0x0009e2000c101126 */
[----:B------:R-:W-:Y:S05]  /*2890*/  @P3 BRA `(.L_x_50) ;  /* 0x00000000000c3947 */ /* 0x000fea0003800000 */
[----:B------:R-:W5:Y:S02]  /*28a0*/  LDG.E.U8 R65, desc[UR38][R10.64+0x8] ;  /* 0x000008260a417981 */ /* 0x000f64000c1e1100 */
[----:B-----5:R-:W-:-:S05]  /*28b0*/  PRMT R12, R65, 0x8880, RZ ;  /* 0x00008880410c7816 */ /* 0x020fca00000000ff */
[----:B------:R-:W-:-:S07]  /*28c0*/  IMAD R3, R12, R57, RZ ;  /* 0x000000390c037224 */ /* 0x000fce00078e02ff */
.L_x_50:
[----:B------:R-:W-:Y:S05]  /*28d0*/  BSYNC B1 ;  /* 0x0000000000017941 */ /* 0x000fea0003800000 */
.L_x_49:
        /* <DEDUP_REMOVED lines=10> */
[----:B------:R-:W5:Y:S02]  /*2980*/  LDG.E.U8 R65, desc[UR38][R10.64+0x9] ;  /* 0x000009260a417981 */ /* 0x000f64000c1e1100 */
[----:B-----5:R-:W-:-:S05]  /*2990*/  PRMT R12, R65, 0x8880, RZ ;  /* 0x00008880410c7816 */ /* 0x020fca00000000ff */
[----:B------:R-:W-:-:S07]  /*29a0*/  IMAD R3, R12, R57, RZ ;  /* 0x000000390c037224 */ /* 0x000fce00078e02ff */
.L_x_52:
[----:B------:R-:W-:Y:S05]  /*29b0*/  BSYNC B1 ;  /* 0x0000000000017941 */ /* 0x000fea0003800000 */
.L_x_51:
[----:B------:R-:W-:Y:S01]  /*29c0*/  @!P2 IMAD R31, R31, R56, R3 ;  /* 0x000000381f1fa224 */ /* 0x000fe200078e0203 */
[----:B------:R-:W-:Y:S04]  /*29d0*/  BSSY B1, `(.L_x_53) ;  /* 0x0000006000017945 */ /* 0x000fe80003800000 */
[----:B------:R0:W-:Y:S01]  /*29e0*/  @!P2 STG.E.U8 desc[UR38][R4.64+0x9], R31 ;  /* 0x0000091f0400a986 */ /* 0x0001e2000c101126 */
[----:B------:R-:W-:Y:S05]  /*29f0*/  @P4 BRA `(.L_x_54) ;  /* 0x00000000000c4947 */ /* 0x000fea0003800000 */
[----:B------:R-:W5:Y:S02]  /*2a00*/  LDG.E.U8 R65, desc[UR38][R8.64+0x10] ;  /* 0x0000102608417981 */ /* 0x000f64000c1e1100 */
[----:B-----5:R-:W-:-:S05]  /*2a10*/  PRMT R12, R65, 0x8880, RZ ;  /* 0x00008880410c7816 */ /* 0x020fca00000000ff */
[----:B------:R-:W-:-:S07]  /*2a20*/  IMAD R3, R12, R57, RZ ;  /* 0x000000390c037224 */ /* 0x000fce00078e02ff */
.L_x_54:
[----:B------:R-:W-:Y:S05]  /*2a30*/  BSYNC B1 ;  /* 0x0000000000017941 */ /* 0x000fea0003800000 */
.L_x_53:
[----:B-1----:R-:W-:Y:S01]  /*2a40*/  @!P4 IMAD R13, R32, R56, R3 ;  /* 0x00000038200dc224 */ /* 0x002fe200078e0203 */
[----:B------:R-:W-:Y:S04]  /*2a50*/  BSSY B1, `(.L_x_55) ;  /* 0x0000006000017945 */ /* 0x000fe80003800000 */
[----:B------:R1:W-:Y:S01]  /*2a60*/  @!P4 STG.E.U8 desc[UR38][R6.64+0x10], R13 ;  /* 0x0000100d0600c986 */ /* 0x0003e2000c101126 */
[----:B------:R-:W-:Y:S05]  /*2a70*/  @P3 BRA `(.L_x_56) ;  /* 0x00000000000c3947 */ /* 0x000fea0003800000 */
[----:B------:R-:W5:Y:S02]  /*2a80*/  LDG.E.U8 R65, desc[UR38][R8.64+0x11] ;  /* 0x0000112608417981 */ /* 0x000f64000c1e1100 */
[----:B-----5:R-:W-:-:S05]  /*2a90*/  PRMT R12, R65, 0x8880, RZ ;  /* 0x00008880410c7816 */ /* 0x020fca00000000ff */
[----:B------:R-:W-:-:S07]  /*2aa0*/  IMAD R3, R12, R57, RZ ;  /* 0x000000390c037224 */ /* 0x000fce00078e02ff */
.L_x_56:
[----:B------:R-:W-:Y:S05]  /*2ab0*/  BSYNC B1 ;  /* 0x0000000000017941 */ /* 0x000fea0003800000 */
.L_x_55:
[----:B------:R-:W-:Y:S01]  /*2ac0*/  @!P3 IMAD R33, R33, R56, R3 ;  /* 0x000000382121b224 */ /* 0x000fe200078e0203 */
[----:B------:R-:W-:Y:S04]  /*2ad0*/  BSSY B1, `(.L_x_57) ;  /* 0x0000006000017945 */ /* 0x000fe80003800000 */
[----:B------:R0:W-:Y:S01]  /*2ae0*/  @!P3 STG.E.U8 desc[UR38][R6.64+0x11], R33 ;  /* 0x000011210600b986 */ /* 0x0001e2000c101126 */
[----:B------:R-:W-:Y:S05]  /*2af0*/  @P1 BRA `(.L_x_58) ;  /* 0x00000000000c1947 */ /* 0x000fea0003800000 */
[----:B------:R-:W5:Y:S02]  /*2b00*/  LDG.E.U8 R65, desc[UR38][R10.64+0x10] ;  /* 0x000010260a417981 */ /* 0x000f64000c1e1100 */
[----:B-----5:R-:W-:-:S05]  /*2b10*/  PRMT R12, R65, 0x8880, RZ ;  /* 0x00008880410c7816 */ /* 0x020fca00000000ff */
[----:B------:R-:W-:-:S07]  /*2b20*/  IMAD R3, R12, R57, RZ ;  /* 0x000000390c037224 */ /* 0x000fce00078e02ff */
.L_x_58:
[----:B------:R-:W-:Y:S05]  /*2b30*/  BSYNC B1 ;  /* 0x0000000000017941 */ /* 0x000fea0003800000 */
.L_x_57:
        /* <DEDUP_REMOVED lines=13> */
.L_x_60:
[----:B------:R-:W-:Y:S05]  /*2c10*/  BSYNC B1 ;  /* 0x0000000000017941 */ /* 0x000fea0003800000 */
.L_x_59:
[----:B------:R-:W-:Y:S01]  /*2c20*/  @!P0 IMAD R35, R35, R56, R3 ;  /* 0x0000003823238224 */ /* 0x000fe200078e0203 */
[----:B------:R-:W-:Y:S04]  /*2c30*/  BSSY B1, `(.L_x_61) ;  /* 0x0000006000017945 */ /* 0x000fe80003800000 */
[----:B------:R0:W-:Y:S01]  /*2c40*/  @!P0 STG.E.U8 desc[UR38][R4.64+0x11], R35 ;  /* 0x0000112304008986 */ /* 0x0001e2000c101126 */
[----:B------:R-:W-:Y:S05]  /*2c50*/  @P4 BRA `(.L_x_62) ;  /* 0x00000000000c4947 */ /* 0x000fea0003800000 */
[----:B------:R-:W5:Y:S02]  /*2c60*/  LDG.E.U8 R65, desc[UR38][R8.64+0x18] ;  /* 0x0000182608417981 */ /* 0x000f64000c1e1100 */
[----:B-----5:R-:W-:-:S05]  /*2c70*/  PRMT R12, R65, 0x8880, RZ ;  /* 0x00008880410c7816 */ /* 0x020fca00000000ff */
[----:B------:R-:W-:-:S07]  /*2c80*/  IMAD R3, R12, R57, RZ ;  /* 0x000000390c037224 */ /* 0x000fce00078e02ff */
.L_x_62:
[----:B------:R-:W-:Y:S05]  /*2c90*/  BSYNC B1 ;  /* 0x0000000000017941 */ /* 0x000fea0003800000 */
.L_x_61:
[----:B-1----:R-:W-:Y:S01]  /*2ca0*/  @!P4 IMAD R13, R36, R56, R3 ;  /* 0x00000038240dc224 */ /* 0x002fe200078e0203 */
[----:B------:R-:W-:Y:S04]  /*2cb0*/  BSSY B1, `(.L_x_63) ;  /* 0x0000006000017945 */ /* 0x000fe80003800000 */
[----:B------:R1:W-:Y:S01]  /*2cc0*/  @!P4 STG.E.U8 desc[UR38][R6.64+0x18], R13 ;  /* 0x0000180d0600c986 */ /* 0x0003e2000c101126 */
[----:B------:R-:W-:Y:S05]  /*2cd0*/  @P1 BRA `(.L_x_64) ;  /* 0x00000000000c1947 */ /* 0x000fea0003800000 */
[----:B------:R-:W5:Y:S02]  /*2ce0*/  LDG.E.U8 R65, desc[UR38][R8.64+0x19] ;  /* 0x0000192608417981 */ /* 0x000f64000c1e1100 */
[----:B-----5:R-:W-:-:S05]  /*2cf0*/  PRMT R12, R65, 0x8880, RZ ;  /* 0x00008880410c7816 */ /* 0x020fca00000000ff */
[----:B------:R-:W-:-:S07]  /*2d00*/  IMAD R3, R12, R57, RZ ;  /* 0x000000390c037224 */ /* 0x000fce00078e02ff */
.L_x_64:
[----:B------:R-:W-:Y:S05]  /*2d10*/  BSYNC B1 ;  /* 0x0000000000017941 */ /* 0x000fea0003800000 */
.L_x_63:
[----:B------:R-:W-:Y:S01]  /*2d20*/  @!P1 IMAD R37, R37, R56, R3 ;  /* 0x0000003825259224 */ /* 0x000fe200078e0203 */
[----:B------:R-:W-:Y:S04]  /*2d30*/  BSSY B1, `(.L_x_65) ;  /* 0x0000006000017945 */ /* 0x000fe80003800000 */
[----:B------:R0:W-:Y:S01]  /*2d40*/  @!P1 STG.E.U8 desc[UR38][R6.64+0x19], R37 ;  /* 0x0000192506009986 */ /* 0x0001e2000c101126 */
[----:B------:R-:W-:Y:S05]  /*2d50*/  @P3 BRA `(.L_x_66) ;  /* 0x00000000000c3947 */ /* 0x000fea0003800000 */
[----:B------:R-:W5:Y:S02]  /*2d60*/  LDG.E.U8 R65, desc[UR38][R10.64+0x18] ;  /* 0x000018260a417981 */ /* 0x000f64000c1e1100 */
[----:B-----5:R-:W-:-:S05]  /*2d70*/  PRMT R12, R65, 0x8880, RZ ;  /* 0x00008880410c7816 */ /* 0x020fca00000000ff */
[----:B------:R-:W-:-:S07]  /*2d80*/  IMAD R3, R12, R57, RZ ;  /* 0x000000390c037224 */ /* 0x000fce00078e02ff */
.L_x_66:
[----:B------:R-:W-:Y:S05]  /*2d90*/  BSYNC B1 ;  /* 0x0000000000017941 */ /* 0x000fea0003800000 */
.L_x_65:
        /* <DEDUP_REMOVED lines=13> */
.L_x_68:
[----:B------:R-:W-:Y:S05]  /*2e70*/  BSYNC B1 ;  /* 0x0000000000017941 */ /* 0x000fea0003800000 */
.L_x_67:
[----:B------:R-:W-:Y:S01]  /*2e80*/  @!P2 IMAD R39, R39, R56, R3 ;  /* 0x000000382727a224 */ /* 0x000fe200078e0203 */
[----:B------:R-:W-:Y:S04]  /*2e90*/  BSSY B1, `(.L_x_69) ;  /* 0x0000006000017945 */ /* 0x000fe80003800000 */
[----:B------:R0:W-:Y:S01]  /*2ea0*/  @!P2 STG.E.U8 desc[UR38][R4.64+0x19], R39 ;  /* 0x000019270400a986 */ /* 0x0001e2000c101126 */
[----:B------:R-:W-:Y:S05]  /*2eb0*/  @P4 BRA `(.L_x_70) ;  /* 0x00000000000c4947 */ /* 0x000fea0003800000 */
[----:B------:R-:W5:Y:S02]  /*2ec0*/  LDG.E.U8 R65, desc[UR38][R8.64+0x20] ;  /* 0x0000202608417981 */ /* 0x000f64000c1e1100 */
[----:B-----5:R-:W-:-:S05]  /*2ed0*/  PRMT R12, R65, 0x8880, RZ ;  /* 0x00008880410c7816 */ /* 0x020fca00000000ff */
[----:B------:R-:W-:-:S07]  /*2ee0*/  IMAD R3, R12, R57, RZ ;  /* 0x000000390c037224 */ /* 0x000fce00078e02ff */
.L_x_70:
[----:B------:R-:W-:Y:S05]  /*2ef0*/  BSYNC B1 ;  /* 0x0000000000017941 */ /* 0x000fea0003800000 */
.L_x_69:
[----:B-1----:R-:W-:Y:S01]  /*2f00*/  @!P4 IMAD R13, R40, R56, R3 ;  /* 0x00000038280dc224 */ /* 0x002fe200078e0203 */
[----:B------:R-:W-:Y:S04]  /*2f10*/  BSSY B1, `(.L_x_71) ;  /* 0x0000006000017945 */ /* 0x000fe80003800000 */
[----:B------:R1:W-:Y:S01]  /*2f20*/  @!P4 STG.E.U8 desc[UR38][R6.64+0x20], R13 ;  /* 0x0000200d0600c986 */ /* 0x0003e2000c101126 */
[----:B------:R-:W-:Y:S05]  /*2f30*/  @P3 BRA `(.L_x_72) ;  /* 0x00000000000c3947 */ /* 0x000fea0003800000 */
[----:B------:R-:W5:Y:S02]  /*2f40*/  LDG.E.U8 R65, desc[UR38][R8.64+0x21] ;  /* 0x0000212608417981 */ /* 0x000f64000c1e1100 */
[----:B-----5:R-:W-:-:S05]  /*2f50*/  PRMT R12, R65, 0x8880, RZ ;  /* 0x00008880410c7816 */ /* 0x020fca00000000ff */
[----:B------:R-:W-:-:S07]  /*2f60*/  IMAD R3, R12, R57, RZ ;  /* 0x000000390c037224 */ /* 0x000fce00078e02ff */
.L_x_72:
[----:B------:R-:W-:Y:S05]  /*2f70*/  BSYNC B1 ;  /* 0x0000000000017941 */ /* 0x000fea0003800000 */
.L_x_71:
[----:B------:R-:W-:Y:S01]  /*2f80*/  @!P3 IMAD R41, R41, R56, R3 ;  /* 0x000000382929b224 */ /* 0x000fe200078e0203 */
[----:B------:R-:W-:Y:S04]  /*2f90*/  BSSY B1, `(.L_x_73) ;  /* 0x0000006000017945 */ /* 0x000fe80003800000 */
[----:B------:R0:W-:Y:S01]  /*2fa0*/  @!P3 STG.E.U8 desc[UR38][R6.64+0x21], R41 ;  /* 0x000021290600b986 */ /* 0x0001e2000c101126 */
[----:B------:R-:W-:Y:S05]  /*2fb0*/  @P1 BRA `(.L_x_74) ;  /* 0x00000000000c1947 */ /* 0x000fea0003800000 */
[----:B------:R-:W5:Y:S02]  /*2fc0*/  LDG.E.U8 R65, desc[UR38][R10.64+0x20] ;  /* 0x000020260a417981 */ /* 0x000f64000c1e1100 */
[----:B-----5:R-:W-:-:S05]  /*2fd0*/  PRMT R12, R65, 0x8880, RZ ;  /* 0x00008880410c7816 */ /* 0x020fca00000000ff */
[----:B------:R-:W-:-:S07]  /*2fe0*/  IMAD R3, R12, R57, RZ ;  /* 0x000000390c037224 */ /* 0x000fce00078e02ff */
.L_x_74:
[----:B------:R-:W-:Y:S05]  /*2ff0*/  BSYNC B1 ;  /* 0x0000000000017941 */ /* 0x000fea0003800000 */
.L_x_73:
        /* <DEDUP_REMOVED lines=13> */
.L_x_76:
[----:B------:R-:W-:Y:S05]  /*30d0*/  BSYNC B1 ;  /* 0x0000000000017941 */ /* 0x000fea0003800000 */
.L_x_75:
[----:B------:R-:W-:Y:S01]  /*30e0*/  @!P0 IMAD R43, R43, R56, R3 ;  /* 0x000000382b2b8224 */ /* 0x000fe200078e0203 */
[----:B------:R-:W-:Y:S04]  /*30f0*/  BSSY B1, `(.L_x_77) ;  /* 0x0000006000017945 */ /* 0x000fe80003800000 */
[----:B------:R0:W-:Y:S01]  /*3100*/  @!P0 STG.E.U8 desc[UR38][R4.64+0x21], R43 ;  /* 0x0000212b04008986 */ /* 0x0001e2000c101126 */
[----:B------:R-:W-:Y:S05]  /*3110*/  @P4 BRA `(.L_x_78) ;  /* 0x00000000000c4947 */ /* 0x000fea0003800000 */
[----:B------:R-:W5:Y:S02]  /*3120*/  LDG.E.U8 R65, desc[UR38][R8.64+0x28] ;  /* 0x0000282608417981 */ /* 0x000f64000c1e1100 */
[----:B-----5:R-:W-:-:S05]  /*3130*/  PRMT R12, R65, 0x8880, RZ ;  /* 0x00008880410c7816 */ /* 0x020fca00000000ff */
[----:B------:R-:W-:-:S07]  /*3140*/  IMAD R3, R12, R57, RZ ;  /* 0x000000390c037224 */ /* 0x000fce00078e02ff */
.L_x_78:
[----:B------:R-:W-:Y:S05]  /*3150*/  BSYNC B1 ;  /* 0x0000000000017941 */ /* 0x000fea0003800000 */
.L_x_77:
[----:B-1----:R-:W-:Y:S01]  /*3160*/  @!P4 IMAD R13, R44, R56, R3 ;  /* 0x000000382c0dc224 */ /* 0x002fe200078e0203 */
[----:B------:R-:W-:Y:S04]  /*3170*/  BSSY B1, `(.L_x_79) ;  /* 0x0000006000017945 */ /* 0x000fe80003800000 */
[----:B------:R1:W-:Y:S01]  /*3180*/  @!P4 STG.E.U8 desc[UR38][R6.64+0x28], R13 ;  /* 0x0000280d0600c986 */ /* 0x0003e2000c101126 */
[----:B------:R-:W-:Y:S05]  /*3190*/  @P1 BRA `(.L_x_80) ;  /* 0x00000000000c1947 */ /* 0x000fea0003800000 */
[----:B------:R-:W5:Y:S02]  /*31a0*/  LDG.E.U8 R65, desc[UR38][R8.64+0x29] ;  /* 0x0000292608417981 */ /* 0x000f64000c1e1100 */
[----:B-----5:R-:W-:-:S05]  /*31b0*/  PRMT R12, R65, 0x8880, RZ ;  /* 0x00008880410c7816 */ /* 0x020fca00000000ff */
[----:B------:R-:W-:-:S07]  /*31c0*/  IMAD R3, R12, R57, RZ ;  /* 0x000000390c037224 */ /* 0x000fce00078e02ff */
.L_x_80:
[----:B------:R-:W-:Y:S05]  /*31d0*/  BSYNC B1 ;  /* 0x0000000000017941 */ /* 0x000fea0003800000 */
.L_x_79:
[----:B------:R-:W-:Y:S01]  /*31e0*/  @!P1 IMAD R45, R45, R56, R3 ;  /* 0x000000382d2d9224 */ /* 0x000fe200078e0203 */
[----:B------:R-:W-:Y:S04]  /*31f0*/  BSSY B1, `(.L_x_81) ;  /* 0x0000006000017945 */ /* 0x000fe80003800000 */
[----:B------:R0:W-:Y:S01]  /*3200*/  @!P1 STG.E.U8 desc[UR38][R6.64+0x29], R45 ;  /* 0x0000292d06009986 */ /* 0x0001e2000c101126 */
[----:B------:R-:W-:Y:S05]  /*3210*/  @P3 BRA `(.L_x_82) ;  /* 0x00000000000c3947 */ /* 0x000fea0003800000 */
[----:B------:R-:W5:Y:S02]  /*3220*/  LDG.E.U8 R65, desc[UR38][R10.64+0x28] ;  /* 0x000028260a417981 */ /* 0x000f64000c1e1100 */
[----:B-----5:R-:W-:-:S05]  /*3230*/  PRMT R12, R65, 0x8880, RZ ;  /* 0x00008880410c7816 */ /* 0x020fca00000000ff */
[----:B------:R-:W-:-:S07]  /*3240*/  IMAD R3, R12, R57, RZ ;  /* 0x000000390c037224 */ /* 0x000fce00078e02ff */
.L_x_82:
[----:B------:R-:W-:Y:S05]  /*3250*/  BSYNC B1 ;  /* 0x0000000000017941 */ /* 0x000fea0003800000 */
.L_x_81:
        /* <DEDUP_REMOVED lines=13> */
.L_x_84:
[----:B------:R-:W-:Y:S05]  /*3330*/  BSYNC B1 ;  /* 0x0000000000017941 */ /* 0x000fea0003800000 */
.L_x_83:
[----:B------:R-:W-:Y:S01]  /*3340*/  @!P2 IMAD R47, R47, R56, R3 ;  /* 0x000000382f2fa224 */ /* 0x000fe200078e0203 */
[----:B------:R-:W-:Y:S04]  /*3350*/  BSSY B1, `(.L_x_85) ;  /* 0x0000006000017945 */ /* 0x000fe80003800000 */
[----:B------:R0:W-:Y:S01]  /*3360*/  @!P2 STG.E.U8 desc[UR38][R4.64+0x29], R47 ;  /* 0x0000292f0400a986 */ /* 0x0001e2000c101126 */
[----:B------:R-:W-:Y:S05]  /*3370*/  @P4 BRA `(.L_x_86) ;  /* 0x00000000000c4947 */ /* 0x000fea0003800000 */
[----:B------:R-:W5:Y:S02]  /*3380*/  LDG.E.U8 R65, desc[UR38][R8.64+0x30] ;  /* 0x0000302608417981 */ /* 0x000f64000c1e1100 */
[----:B-----5:R-:W-:-:S05]  /*3390*/  PRMT R12, R65, 0x8880, RZ ;  /* 0x00008880410c7816 */ /* 0x020fca00000000ff */
[----:B------:R-:W-:-:S07]  /*33a0*/  IMAD R3, R12, R57, RZ ;  /* 0x000000390c037224 */ /* 0x000fce00078e02ff */
.L_x_86:
[----:B------:R-:W-:Y:S05]  /*33b0*/  BSYNC B1 ;  /* 0x0000000000017941 */ /* 0x000fea0003800000 */
.L_x_85:
[----:B-1----:R-:W-:Y:S01]  /*33c0*/  @!P4 IMAD R13, R48, R56, R3 ;  /* 0x00000038300dc224 */ /* 0x002fe200078e0203 */
[----:B------:R-:W-:Y:S04]  /*33d0*/  BSSY B1, `(.L_x_87) ;  /* 0x0000006000017945 */ /* 0x000fe80003800000 */
[----:B------:R1:W-:Y:S01]  /*33e0*/  @!P4 STG.E.U8 desc[UR38][R6.64+0x30], R13 ;  /* 0x0000300d0600c986 */ /* 0x0003e2000c101126 */
[----:B------:R-:W-:Y:S05]  /*33f0*/  @P3 BRA `(.L_x_88) ;  /* 0x00000000000c3947 */ /* 0x000fea0003800000 */
[----:B------:R-:W5:Y:S02]  /*3400*/  LDG.E.U8 R65, desc[UR38][R8.64+0x31] ;  /* 0x0000312608417981 */ /* 0x000f64000c1e1100 */
[----:B-----5:R-:W-:-:S05]  /*3410*/  PRMT R12, R65, 0x8880, RZ ;  /* 0x00008880410c7816 */ /* 0x020fca00000000ff */
[----:B------:R-:W-:-:S07]  /*3420*/  IMAD R3, R12, R57, RZ ;  /* 0x000000390c037224 */ /* 0x000fce00078e02ff */
.L_x_88:
[----:B------:R-:W-:Y:S05]  /*3430*/  BSYNC B1 ;  /* 0x0000000000017941 */ /* 0x000fea0003800000 */
.L_x_87:
[----:B------:R-:W-:Y:S01]  /*3440*/  @!P3 IMAD R49, R49, R56, R3 ;  /* 0x000000383131b224 */ /* 0x000fe200078e0203 */
[----:B------:R-:W-:Y:S04]  /*3450*/  BSSY B1, `(.L_x_89) ;  /* 0x0000006000017945 */ /* 0x000fe80003800000 */
[----:B------:R0:W-:Y:S01]  /*3460*/  @!P3 STG.E.U8 desc[UR38][R6.64+0x31], R49 ;  /* 0x000031310600b986 */ /* 0x0001e2000c101126 */
[----:B------:R-:W-:Y:S05]  /*3470*/  @P1 BRA `(.L_x_90) ;  /* 0x00000000000c1947 */ /* 0x000fea0003800000 */
[----:B------:R-:W5:Y:S02]  /*3480*/  LDG.E.U8 R65, desc[UR38][R10.64+0x30] ;  /* 0x000030260a417981 */ /* 0x000f64000c1e1100 */
[----:B-----5:R-:W-:-:S05]  /*3490*/  PRMT R12, R65, 0x8880, RZ ;  /* 0x00008880410c7816 */ /* 0x020fca00000000ff */
[----:B------:R-:W-:-:S07]  /*34a0*/  IMAD R3, R12, R57, RZ ;  /* 0x000000390c037224 */ /* 0x000fce00078e02ff */
.L_x_90:
[----:B------:R-:W-:Y:S05]  /*34b0*/  BSYNC B1 ;  /* 0x0000000000017941 */ /* 0x000fea0003800000 */
.L_x_89:
        /* <DEDUP_REMOVED lines=13> */
.L_x_92:
[----:B------:R-:W-:Y:S05]  /*3590*/  BSYNC B1 ;  /* 0x0000000000017941 */ /* 0x000fea0003800000 */
.L_x_91:
[----:B------:R-:W-:Y:S01]  /*35a0*/  @!P0 IMAD R51, R51, R56, R3 ;  /* 0x0000003833338224 */ /* 0x000fe200078e0203 */
[----:B------:R-:W-:Y:S04]  /*35b0*/  BSSY B1, `(.L_x_93) ;  /* 0x0000006000017945 */ /* 0x000fe80003800000 */
[----:B------:R0:W-:Y:S01]  /*35c0*/  @!P0 STG.E.U8 desc[UR38][R4.64+0x31], R51 ;  /* 0x0000313304008986 */ /* 0x0001e2000c101126 */
[----:B------:R-:W-:Y:S05]  /*35d0*/  @P4 BRA `(.L_x_94) ;  /* 0x00000000000c4947 */ /* 0x000fea0003800000 */
[----:B------:R-:W5:Y:S02]  /*35e0*/  LDG.E.U8 R65, desc[UR38][R8.64+0x38] ;  /* 0x0000382608417981 */ /* 0x000f64000c1e1100 */
[----:B-----5:R-:W-:-:S05]  /*35f0*/  PRMT R12, R65, 0x8880, RZ ;  /* 0x00008880410c7816 */ /* 0x020fca00000000ff */
[----:B------:R-:W-:-:S07]  /*3600*/  IMAD R3, R12, R57, RZ ;  /* 0x000000390c037224 */ /* 0x000fce00078e02ff */
.L_x_94:
[----:B------:R-:W-:Y:S05]  /*3610*/  BSYNC B1 ;  /* 0x0000000000017941 */ /* 0x000fea0003800000 */
.L_x_93:
[----:B-1----:R-:W-:Y:S01]  /*3620*/  @!P4 IMAD R13, R52, R56, R3 ;  /* 0x00000038340dc224 */ /* 0x002fe200078e0203 */
[----:B------:R-:W-:Y:S04]  /*3630*/  BSSY B1, `(.L_x_95) ;  /* 0x0000006000017945 */ /* 0x000fe80003800000 */
[----:B------:R1:W-:Y:S01]  /*3640*/  @!P4 STG.E.U8 desc[UR38][R6.64+0x38], R13 ;  /* 0x0000380d0600c986 */ /* 0x0003e2000c101126 */
[----:B------:R-:W-:Y:S05]  /*3650*/  @P1 BRA `(.L_x_96) ;  /* 0x00000000000c1947 */ /* 0x000fea0003800000 */
[----:B------:R-:W5:Y:S02]  /*3660*/  LDG.E.U8 R65, desc[UR38][R8.64+0x39] ;  /* 0x0000392608417981 */ /* 0x000f64000c1e1100 */
[----:B-----5:R-:W-:-:S05]  /*3670*/  PRMT R12, R65, 0x8880, RZ ;  /* 0x00008880410c7816 */ /* 0x020fca00000000ff */
[----:B------:R-:W-:-:S07]  /*3680*/  IMAD R3, R12, R57, RZ ;  /* 0x000000390c037224 */ /* 0x000fce00078e02ff */
.L_x_96:
[----:B------:R-:W-:Y:S05]  /*3690*/  BSYNC B1 ;  /* 0x0000000000017941 */ /* 0x000fea0003800000 */
.L_x_95:
[----:B------:R-:W-:Y:S01]  /*36a0*/  @!P1 IMAD R53, R53, R56, R3 ;  /* 0x0000003835359224 */ /* 0x000fe200078e0203 */
[----:B------:R-:W-:Y:S04]  /*36b0*/  BSSY B1, `(.L_x_97) ;  /* 0x0000006000017945 */ /* 0x000fe80003800000 */
[----:B------:R0:W-:Y:S01]  /*36c0*/  @!P1 STG.E.U8 desc[UR38][R6.64+0x39], R53 ;  /* 0x0000393506009986 */ /* 0x0001e2000c101126 */
[----:B------:R-:W-:Y:S05]  /*36d0*/  @P3 BRA `(.L_x_98) ;  /* 0x00000000000c3947 */ /* 0x000fea0003800000 */
[----:B------:R-:W0:Y:S02]  /*36e0*/  LDG.E.U8 R65, desc[UR38][R10.64+0x38] ;  /* 0x000038260a417981 */ /* 0x000e24000c1e1100 */
[----:B012-4-:R-:W-:-:S05]  /*36f0*/  PRMT R6, R65, 0x8880, RZ ;  /* 0x0000888041067816 */ /* 0x017fca00000000ff */
[----:B------:R-:W-:-:S07]  /*3700*/  IMAD R3, R6, R57, RZ ;  /* 0x0000003906037224 */ /* 0x000fce00078e02ff */
.L_x_98:
[----:B------:R-:W-:Y:S05]  /*3710*/  BSYNC B1 ;  /* 0x0000000000017941 */ /* 0x000fea0003800000 */
.L_x_97:
[----:B012-4-:R-:W-:Y:S01]  /*3720*/  @!P3 IMAD R7, R54, R56, R3 ;  /* 0x000000383607b224 */ /* 0x017fe200078e0203 */
[----:B------:R-:W-:Y:S01]  /*3730*/  ISETP.LT.OR P2, PT, R68, 0x9, !P2 ;  /* 0x000000094400780c */ /* 0x000fe20005741670 */
[----:B------:R-:W-:Y:S03]  /*3740*/  BSSY B1, `(.L_x_99) ;  /* 0x0000006000017945 */ /* 0x000fe60003800000 */
[----:B------:R0:W-:Y:S09]  /*3750*/  @!P3 STG.E.U8 desc[UR38][R4.64+0x38], R7 ;  /* 0x000038070400b986 */ /* 0x0001f2000c101126 */
[----:B------:R-:W-:Y:S05]  /*3760*/  @P2 BRA `(.L_x_100) ;  /* 0x00000000000c2947 */ /* 0x000fea0003800000 */
[----:B------:R-:W2:Y:S02]  /*3770*/  LDG.E.U8 R65, desc[UR38][R10.64+0x39] ;  /* 0x000039260a417981 */ /* 0x000ea4000c1e1100 */
[----:B--2---:R-:W-:-:S05]  /*3780*/  PRMT R6, R65, 0x8880, RZ ;  /* 0x0000888041067816 */ /* 0x004fca00000000ff */
[----:B------:R-:W-:-:S07]  /*3790*/  IMAD R3, R6, R57, RZ ;  /* 0x0000003906037224 */ /* 0x000fce00078e02ff */
.L_x_100:
[----:B------:R-:W-:Y:S05]  /*37a0*/  BSYNC B1 ;  /* 0x0000000000017941 */ /* 0x000fea0003800000 */
.L_x_99:
[----:B------:R-:W-:Y:S01]  /*37b0*/  IMAD R3, R55, R56, R3 ;  /* 0x0000003837037224 */ /* 0x000fe200078e0203 */
[----:B------:R-:W-:Y:S06]  /*37c0*/  @P2 BRA `(.L_x_101) ;  /* 0x0000000400c82947 */ /* 0x000fec0003800000 */
[----:B------:R2:W-:Y:S01]  /*37d0*/  STG.E.U8 desc[UR38][R4.64+0x39], R3 ;  /* 0x0000390304007986 */ /* 0x0005e2000c101126 */
[----:B------:R-:W-:Y:S05]  /*37e0*/  BRA `(.L_x_101) ;  /* 0x0000000400c07947 */ /* 0x000fea0003800000 */
.L_x_36:
[C---:B------:R-:W-:Y:S02]  /*37f0*/  ISETP.GE.AND P0, PT, R74.reuse, 0x2, PT ;  /* 0x000000024a00780c */ /* 0x040fe40003f06270 */
[----:B------:R-:W-:Y:S02]  /*3800*/  ISETP.GE.AND P2, PT, R74, 0x1, PT ;  /* 0x000000014a00780c */ /* 0x000fe40003f46270 */
[C---:B------:R-:W-:Y:S02]  /*3810*/  ISETP.LT.OR P3, PT, R68.reuse, 0x1, !P0 ;  /* 0x000000014400780c */ /* 0x040fe40004761670 */
[C---:B------:R-:W-:Y:S02]  /*3820*/  ISETP.LT.OR P1, PT, R68.reuse, 0x1, !P2 ;  /* 0x000000014400780c */ /* 0x040fe40005721670 */
[C---:B------:R-:W-:Y:S02]  /*3830*/  ISETP.LT.OR P2, PT, R68.reuse, 0x9, !P2 ;  /* 0x000000094400780c */ /* 0x040fe40005741670 */
[----:B------:R-:W-:-:S07]  /*3840*/  ISETP.LT.OR P0, PT, R68, 0x9, !P0 ;  /* 0x000000094400780c */ /* 0x000fce0004701670 */
[-C--:B------:R-:W-:Y:S02]  /*3850*/  @!P3 IMAD R25, R25, R56.reuse, RZ ;  /* 0x000000381919b224 */ /* 0x080fe400078e02ff */
[-C--:B------:R-:W-:Y:S02]  /*3860*/  @!P1 IMAD R3, R24, R56.reuse, RZ ;  /* 0x0000003818039224 */ /* 0x080fe400078e02ff */
[-C--:B------:R-:W-:Y:S01]  /*3870*/  @!P2 IMAD R9, R26, R56.reuse, RZ ;  /* 0x000000381a09a224 */ /* 0x080fe200078e02ff */
[----:B------:R-:W-:Y:S01]  /*3880*/  @!P3 STG.E.U8 desc[UR38][R6.64+0x1], R25 ;  /* 0x000001190600b986 */ /* 0x000fe2000c101126 */
[C---:B------:R-:W-:Y:S01]  /*3890*/  ISETP.GE.AND P3, PT, R74.reuse, 0x9, PT ;  /* 0x000000094a00780c */ /* 0x040fe20003f66270 */
[----:B------:R-:W-:Y:S02]  /*38a0*/  @!P0 IMAD R27, R27, R56, RZ ;  /* 0x000000381b1b8224 */ /* 0x000fe400078e02ff */
[----:B------:R0:W-:Y:S01]  /*38b0*/  @!P1 STG.E.U8 desc[UR38][R6.64], R3 ;  /* 0x0000000306009986 */ /* 0x0001e2000c101126 */
[----:B------:R-:W-:-:S03]  /*38c0*/  ISETP.GE.AND P1, PT, R74, 0xa, PT ;  /* 0x0000000a4a00780c */ /* 0x000fc60003f26270 */
[----:B------:R1:W-:Y:S01]  /*38d0*/  @!P2 STG.E.U8 desc[UR38][R4.64], R9 ;  /* 0x000000090400a986 */ /* 0x0003e2000c101126 */
[C---:B------:R-:W-:Y:S02]  /*38e0*/  ISETP.LT.OR P2, PT, R68.reuse, 0x1, !P3 ;  /* 0x000000014400780c */ /* 0x040fe40005f41670 */
[C---:B------:R-:W-:Y:S01]  /*38f0*/  ISETP.LT.OR P4, PT, R68.reuse, 0x1, !P1 ;  /* 0x000000014400780c */ /* 0x040fe20004f81670 */
[----:B------:R-:W-:Y:S01]  /*3900*/  @!P0 STG.E.U8 desc[UR38][R4.64+0x1], R27 ;  /* 0x0000011b04008986 */ /* 0x000fe2000c101126 */
[----:B------:R-:W-:Y:S02]  /*3910*/  ISETP.LT.OR P3, PT, R68, 0x9, !P3 ;  /* 0x000000094400780c */ /* 0x000fe40005f61670 */
[----:B------:R-:W-:Y:S02]  /*3920*/  ISETP.GE.AND P0, PT, R74, 0x12, PT ;  /* 0x000000124a00780c */ /* 0x000fe40003f06270 */
[----:B------:R-:W-:-:S05]  /*3930*/  ISETP.LT.OR P1, PT, R68, 0x9, !P1 ;  /* 0x000000094400780c */ /* 0x000fca0004f21670 */
[-C--:B------:R-:W-:Y:S02]  /*3940*/  @!P2 IMAD R11, R28, R56.reuse, RZ ;  /* 0x000000381c0ba224 */ /* 0x080fe400078e02ff */
[-C--:B------:R-:W-:Y:S02]  /*3950*/  @!P4 IMAD R29, R29, R56.reuse, RZ ;  /* 0x000000381d1dc224 */ /* 0x080fe400078e02ff */
[-C--:B0-----:R-:W-:Y:S01]  /*3960*/  @!P3 IMAD R3, R30, R56.reuse, RZ ;  /* 0x000000381e03b224 */ /* 0x081fe200078e02ff */
[----:B------:R0:W-:Y:S01]  /*3970*/  @!P2 STG.E.U8 desc[UR38][R6.64+0x8], R11 ;  /* 0x0000080b0600a986 */ /* 0x0001e2000c101126 */
[----:B------:R-:W-:Y:S02]  /*3980*/  ISETP.GE.AND P2, PT, R74, 0x11, PT ;  /* 0x000000114a00780c */ /* 0x000fe40003f46270 */
[----:B------:R-:W-:Y:S01]  /*3990*/  @!P1 IMAD R31, R31, R56, RZ ;  /* 0x000000381f1f9224 */ /* 0x000fe200078e02ff */
[----:B------:R-:W-:Y:S01]  /*39a0*/  @!P4 STG.E.U8 desc[UR38][R6.64+0x9], R29 ;  /* 0x0000091d0600c986 */ /* 0x000fe2000c101126 */
[----:B------:R-:W-:-:S02]  /*39b0*/  ISETP.LT.OR P4, PT, R68, 0x1, !P0 ;  /* 0x000000014400780c */ /* 0x000fc40004781670 */
[C---:B------:R-:W-:Y:S01]  /*39c0*/  ISETP.LT.OR P0, PT, R68.reuse, 0x9, !P0 ;  /* 0x000000094400780c */ /* 0x040fe20004701670 */
[----:B------:R2:W-:Y:S01]  /*39d0*/  @!P3 STG.E.U8 desc[UR38][R4.64+0x8], R3 ;  /* 0x000008030400b986 */ /* 0x0005e2000c101126 */
[C---:B------:R-:W-:Y:S02]  /*39e0*/  ISETP.LT.OR P3, PT, R68.reuse, 0x1, !P2 ;  /* 0x000000014400780c */ /* 0x040fe40005761670 */
[----:B------:R-:W-:Y:S01]  /*39f0*/  ISETP.LT.OR P2, PT, R68, 0x9, !P2 ;  /* 0x000000094400780c */ /* 0x000fe20005741670 */
[----:B------:R-:W-:Y:S01]  /*3a00*/  @!P1 STG.E.U8 desc[UR38][R4.64+0x9], R31 ;  /* 0x0000091f04009986 */ /* 0x000fe2000c101126 */
[----:B------:R-:W-:-:S05]  /*3a10*/  ISETP.GE.AND P1, PT, R74, 0x1a, PT ;  /* 0x0000001a4a00780c */ /* 0x000fca0003f26270 */
[-C--:B------:R-:W-:Y:S02]  /*3a20*/  @!P4 IMAD R33, R33, R56.reuse, RZ ;  /* 0x000000382121c224 */ /* 0x080fe400078e02ff */
[-C--:B------:R-:W-:Y:S02]  /*3a30*/  @!P0 IMAD R35, R35, R56.reuse, RZ ;  /* 0x0000003823238224 */ /* 0x080fe400078e02ff */
[-C--:B-1----:R-:W-:Y:S01]  /*3a40*/  @!P3 IMAD R9, R32, R56.reuse, RZ ;  /* 0x000000382009b224 */ /* 0x082fe200078e02ff */
[----:B------:R-:W-:Y:S01]  /*3a50*/  @!P4 STG.E.U8 desc[UR38][R6.64+0x11], R33 ;  /* 0x000011210600c986 */ /* 0x000fe2000c101126 */
[----:B0-----:R-:W-:Y:S01]  /*3a60*/  @!P2 IMAD R11, R34, R56, RZ ;  /* 0x00000038220ba224 */ /* 0x001fe200078e02ff */
[----:B------:R-:W-:Y:S02]  /*3a70*/  ISETP.LT.OR P4, PT, R68, 0x1, !P1 ;  /* 0x000000014400780c */ /* 0x000fe40004f81670 */
[----:B------:R0:W-:Y:S01]  /*3a80*/  @!P3 STG.E.U8 desc[UR38][R6.64+0x10], R9 ;  /* 0x000010090600b986 */ /* 0x0001e2000c101126 */
[----:B------:R-:W-:-:S02]  /*3a90*/  ISETP.GE.AND P3, PT, R74, 0x19, PT ;  /* 0x000000194a00780c */ /* 0x000fc40003f66270 */
[C---:B------:R-:W-:Y:S01]  /*3aa0*/  ISETP.LT.OR P1, PT, R68.reuse, 0x9, !P1 ;  /* 0x000000094400780c */ /* 0x040fe20004f21670 */
[----:B------:R1:W-:Y:S01]  /*3ab0*/  @!P2 STG.E.U8 desc[UR38][R4.64+0x10], R11 ;  /* 0x0000100b0400a986 */ /* 0x0003e2000c101126 */
[C---:B------:R-:W-:Y:S02]  /*3ac0*/  ISETP.LT.OR P2, PT, R68.reuse, 0x1, !P3 ;  /* 0x000000014400780c */ /* 0x040fe40005f41670 */
[----:B------:R-:W-:Y:S01]  /*3ad0*/  ISETP.LT.OR P3, PT, R68, 0x9, !P3 ;  /* 0x000000094400780c */ /* 0x000fe20005f61670 */
[----:B------:R-:W-:Y:S01]  /*3ae0*/  @!P0 STG.E.U8 desc[UR38][R4.64+0x11], R35 ;  /* 0x0000112304008986 */ /* 0x000fe2000c101126 */
[----:B------:R-:W-:Y:S02]  /*3af0*/  ISETP.GE.AND P0, PT, R74, 0x22, PT ;  /* 0x000000224a00780c */ /* 0x000fe40003f06270 */
[----:B------:R-:W-:-:S05]  /*3b00*/  @!P4 IMAD R37, R37, R56, RZ ;  /* 0x000000382525c224 */ /* 0x000fca00078e02ff */
[----:B------:R-:W-:Y:S01]  /*3b10*/  @!P4 STG.E.U8 desc[UR38][R6.64+0x19], R37 ;  /* 0x000019250600c986 */ /* 0x000fe2000c101126 */
[-C--:B------:R-:W-:Y:S02]  /*3b20*/  @!P1 IMAD R39, R39, R56.reuse, RZ ;  /* 0x0000003827279224 */ /* 0x080fe400078e02ff */
[-C--:B--2---:R-:W-:Y:S02]  /*3b30*/  @!P2 IMAD R3, R36, R56.reuse, RZ ;  /* 0x000000382403a224 */ /* 0x084fe400078e02ff */
[----:B0-----:R-:W-:-:S03]  /*3b40*/  @!P3 IMAD R9, R38, R56, RZ ;  /* 0x000000382609b224 */ /* 0x001fc600078e02ff */
[----:B------:R0:W-:Y:S01]  /*3b50*/  @!P2 STG.E.U8 desc[UR38][R6.64+0x18], R3 ;  /* 0x000018030600a986 */ /* 0x0001e2000c101126 */
[----:B------:R-:W-:-:S03]  /*3b60*/  ISETP.GE.AND P2, PT, R74, 0x21, PT ;  /* 0x000000214a00780c */ /* 0x000fc60003f46270 */
[----:B------:R2:W-:Y:S01]  /*3b70*/  @!P3 STG.E.U8 desc[UR38][R4.64+0x18], R9 ;  /* 0x000018090400b986 */ /* 0x0005e2000c101126 */
[C---:B------:R-:W-:Y:S02]  /*3b80*/  ISETP.LT.OR P3, PT, R68.reuse, 0x1, !P0 ;  /* 0x000000014400780c */ /* 0x040fe40004761670 */
[C---:B------:R-:W-:Y:S01]  /*3b90*/  ISETP.LT.OR P4, PT, R68.reuse, 0x1, !P2 ;  /* 0x000000014400780c */ /* 0x040fe20005781670 */
[----:B------:R-:W-:Y:S01]  /*3ba0*/  @!P1 STG.E.U8 desc[UR38][R4.64+0x19], R39 ;  /* 0x0000192704009986 */ /* 0x000fe2000c101126 */
[----:B------:R-:W-:Y:S02]  /*3bb0*/  ISETP.LT.OR P2, PT, R68, 0x9, !P2 ;  /* 0x000000094400780c */ /* 0x000fe40005741670 */
[----:B------:R-:W-:-:S07]  /*3bc0*/  ISETP.GE.AND P1, PT, R74, 0x29, PT ;  /* 0x000000294a00780c */ /* 0x000fce0003f26270 */
[-C--:B------:R-:W-:Y:S02]  /*3bd0*/  @!P3 IMAD R41, R41, R56.reuse, RZ ;  /* 0x000000382929b224 */ /* 0x080fe400078e02ff */
[-C--:B-1----:R-:W-:Y:S02]  /*3be0*/  @!P4 IMAD R11, R40, R56.reuse, RZ ;  /* 0x00000038280bc224 */ /* 0x082fe400078e02ff */
[----:B0-----:R-:W-:Y:S01]  /*3bf0*/  @!P2 IMAD R3, R42, R56, RZ ;  /* 0x000000382a03a224 */ /* 0x001fe200078e02ff */
[----:B------:R-:W-:Y:S01]  /*3c00*/  @!P3 STG.E.U8 desc[UR38][R6.64+0x21], R41 ;  /* 0x000021290600b986 */ /* 0x000fe2000c101126 */
[----:B------:R-:W-:Y:S02]  /*3c10*/  ISETP.LT.OR P3, PT, R68, 0x9, !P0 ;  /* 0x000000094400780c */ /* 0x000fe40004761670 */
[----:B------:R-:W-:Y:S01]  /*3c20*/  ISETP.GE.AND P0, PT, R74, 0x2a, PT ;  /* 0x0000002a4a00780c */ /* 0x000fe20003f06270 */
[----:B------:R0:W-:Y:S01]  /*3c30*/  @!P4 STG.E.U8 desc[UR38][R6.64+0x20], R11 ;  /* 0x0000200b0600c986 */ /* 0x0001e2000c101126 */
[----:B------:R-:W-:-:S02]  /*3c40*/  ISETP.LT.OR P4, PT, R68, 0x1, !P1 ;  /* 0x000000014400780c */ /* 0x000fc40004f81670 */
[C---:B------:R-:W-:Y:S01]  /*3c50*/  ISETP.LT.OR P1, PT, R68.reuse, 0x9, !P1 ;  /* 0x000000094400780c */ /* 0x040fe20004f21670 */
[----:B------:R1:W-:Y:S01]  /*3c60*/  @!P2 STG.E.U8 desc[UR38][R4.64+0x20], R3 ;  /* 0x000020030400a986 */ /* 0x0003e2000c101126 */
[C---:B------:R-:W-:Y:S02]  /*3c70*/  ISETP.LT.OR P2, PT, R68.reuse, 0x1, !P0 ;  /* 0x000000014400780c */ /* 0x040fe40004741670 */
[----:B------:R-:W-:-:S03]  /*3c80*/  ISETP.LT.OR P0, PT, R68, 0x9, !P0 ;  /* 0x000000094400780c */ /* 0x000fc60004701670 */
[----:B------:R-:W-:-:S04]  /*3c90*/  @!P3 IMAD R43, R43, R56, RZ ;  /* 0x000000382b2bb224 */ /* 0x000fc800078e02ff */
[-C--:B--2---:R-:W-:Y:S01]  /*3ca0*/  @!P4 IMAD R9, R44, R56.reuse, RZ ;  /* 0x000000382c09c224 */ /* 0x084fe200078e02ff */
[----:B------:R-:W-:Y:S01]  /*3cb0*/  @!P3 STG.E.U8 desc[UR38][R4.64+0x21], R43 ;  /* 0x0000212b0400b986 */ /* 0x000fe2000c101126 */
[----:B------:R-:W-:Y:S01]  /*3cc0*/  ISETP.GE.AND P3, PT, R74, 0x31, PT ;  /* 0x000000314a00780c */ /* 0x000fe20003f66270 */
[-C--:B0-----:R-:W-:Y:S02]  /*3cd0*/  @!P1 IMAD R11, R46, R56.reuse, RZ ;  /* 0x000000382e0b9224 */ /* 0x081fe400078e02ff */
[-C--:B------:R-:W-:Y:S01]  /*3ce0*/  @!P2 IMAD R45, R45, R56.reuse, RZ ;  /* 0x000000382d2da224 */ /* 0x080fe200078e02ff */
[----:B------:R0:W-:Y:S01]  /*3cf0*/  @!P4 STG.E.U8 desc[UR38][R6.64+0x28], R9 ;  /* 0x000028090600c986 */ /* 0x0001e2000c101126 */
[C---:B------:R-:W-:Y:S01]  /*3d00*/  ISETP.LT.OR P4, PT, R68.reuse, 0x1, !P3 ;  /* 0x000000014400780c */ /* 0x040fe20005f81670 */
[----:B------:R-:W-:Y:S01]  /*3d10*/  @!P0 IMAD R47, R47, R56, RZ ;  /* 0x000000382f2f8224 */ /* 0x000fe200078e02ff */
[----:B------:R-:W-:Y:S01]  /*3d20*/  ISETP.LT.OR P3, PT, R68, 0x9, !P3 ;  /* 0x000000094400780c */ /* 0x000fe20005f61670 */
[----:B------:R-:W-:Y:S01]  /*3d30*/  @!P2 STG.E.U8 desc[UR38][R6.64+0x29], R45 ;  /* 0x0000292d0600a986 */ /* 0x000fe2000c101126 */
[----:B------:R-:W-:-:S03]  /*3d40*/  ISETP.GE.AND P2, PT, R74, 0x32, PT ;  /* 0x000000324a00780c */ /* 0x000fc60003f46270 */
[----:B------:R-:W-:Y:S01]  /*3d50*/  @!P1 STG.E.U8 desc[UR38][R4.64+0x28], R11 ;  /* 0x0000280b04009986 */ /* 0x000fe2000c101126 */
[C---:B------:R-:W-:Y:S02]  /*3d60*/  ISETP.LT.OR P1, PT, R68.reuse, 0x1, !P2 ;  /* 0x000000014400780c */ /* 0x040fe40005721670 */
[----:B------:R-:W-:Y:S01]  /*3d70*/  ISETP.LT.OR P2, PT, R68, 0x9, !P2 ;  /* 0x000000094400780c */ /* 0x000fe20005741670 */
[----:B------:R-:W-:Y:S01]  /*3d80*/  @!P0 STG.E.U8 desc[UR38][R4.64+0x29], R47 ;  /* 0x0000292f04008986 */ /* 0x000fe2000c101126 */
[----:B------:R-:W-:Y:S01]  /*3d90*/  ISETP.GE.AND P0, PT, R74, 0x3a, PT ;  /* 0x0000003a4a00780c */ /* 0x000fe20003f06270 */
[-C--:B-1----:R-:W-:Y:S02]  /*3da0*/  @!P4 IMAD R3, R48, R56.reuse, RZ ;  /* 0x000000383003c224 */ /* 0x082fe400078e02ff */
[----:B0-----:R-:W-:-:S03]  /*3db0*/  @!P3 IMAD R9, R50, R56, RZ ;  /* 0x000000383209b224 */ /* 0x001fc600078e02ff */
[----:B------:R0:W-:Y:S01]  /*3dc0*/  @!P4 STG.E.U8 desc[UR38][R6.64+0x30], R3 ;  /* 0x000030030600c986 */ /* 0x0001e2000c101126 */
[----:B------:R-:W-:Y:S02]  /*3dd0*/  ISETP.GE.AND P4, PT, R74, 0x39, PT ;  /* 0x000000394a00780c */ /* 0x000fe40003f86270 */
[-C--:B------:R-:W-:Y:S02]  /*3de0*/  @!P1 IMAD R49, R49, R56.reuse, RZ ;  /* 0x0000003831319224 */ /* 0x080fe400078e02ff */
[----:B------:R-:W-:-:S03]  /*3df0*/  @!P2 IMAD R51, R51, R56, RZ ;  /* 0x000000383333a224 */ /* 0x000fc600078e02ff */
[----:B------:R1:W-:Y:S01]  /*3e00*/  @!P1 STG.E.U8 desc[UR38][R6.64+0x31], R49 ;  /* 0x0000313106009986 */ /* 0x0003e2000c101126 */
[C---:B------:R-:W-:Y:S02]  /*3e10*/  ISETP.LT.OR P1, PT, R68.reuse, 0x1, !P0 ;  /* 0x000000014400780c */ /* 0x040fe40004721670 */
[C---:B------:R-:W-:Y:S01]  /*3e20*/  ISETP.LT.OR P0, PT, R68.reuse, 0x9, !P0 ;  /* 0x000000094400780c */ /* 0x040fe20004701670 */
[----:B------:R1:W-:Y:S01]  /*3e30*/  @!P3 STG.E.U8 desc[UR38][R4.64+0x30], R9 ;  /* 0x000030090400b986 */ /* 0x0003e2000c101126 */
[C---:B------:R-:W-:Y:S02]  /*3e40*/  ISETP.LT.OR P3, PT, R68.reuse, 0x1, !P4 ;  /* 0x000000014400780c */ /* 0x040fe40006761670 */
[----:B------:R-:W-:Y:S01]  /*3e50*/  ISETP.LT.OR P4, PT, R68, 0x9, !P4 ;  /* 0x000000094400780c */ /* 0x000fe20006781670 */
[----:B------:R1:W-:Y:S06]  /*3e60*/  @!P2 STG.E.U8 desc[UR38][R4.64+0x31], R51 ;  /* 0x000031330400a986 */ /* 0x0003ec000c101126 */
[----:B------:R-:W-:-:S02]  /*3e70*/  @!P1 IMAD R53, R53, R56, RZ ;  /* 0x0000003835359224 */ /* 0x000fc400078e02ff */
[-C--:B------:R-:W-:Y:S02]  /*3e80*/  @!P0 IMAD R55, R55, R56.reuse, RZ ;  /* 0x0000003837378224 */ /* 0x080fe400078e02ff */
[-C--:B0-----:R-:W-:Y:S01]  /*3e90*/  @!P3 IMAD R3, R52, R56.reuse, RZ ;  /* 0x000000383403b224 */ /* 0x081fe200078e02ff */
[----:B------:R1:W-:Y:S01]  /*3ea0*/  @!P1 STG.E.U8 desc[UR38][R6.64+0x39], R53 ;  /* 0x0000393506009986 */ /* 0x0003e2000c101126 */
[----:B------:R-:W-:-:S03]  /*3eb0*/  @!P4 IMAD R11, R54, R56, RZ ;  /* 0x00000038360bc224 */ /* 0x000fc600078e02ff */
[----:B------:R1:W-:Y:S04]  /*3ec0*/  @!P3 STG.E.U8 desc[UR38][R6.64+0x38], R3 ;  /* 0x000038030600b986 */ /* 0x0003e8000c101126 */
[----:B------:R1:W-:Y:S04]  /*3ed0*/  @!P4 STG.E.U8 desc[UR38][R4.64+0x38], R11 ;  /* 0x0000380b0400c986 */ /* 0x0003e8000c101126 */
[----:B------:R1:W-:Y:S02]  /*3ee0*/  @!P0 STG.E.U8 desc[UR38][R4.64+0x39], R55 ;  /* 0x0000393704008986 */ /* 0x0003e4000c101126 */
.L_x_101:
[----:B------:R-:W-:Y:S05]  /*3ef0*/  BSYNC B0 ;  /* 0x0000000000007941 */ /* 0x000fea0003800000 */
.L_x_35:
[----:B------:R-:W-:Y:S01]  /*3f00*/  IADD3 R16, P0, R16, UR36, RZ ;  /* 0x0000002410107c10 */ /* 0x000fe2000ff1e0ff */
[----:B------:R-:W-:Y:S01]  /*3f10*/  ULDC.64 UR4, c[0x0][0x650] ;  /* 0x0001940000047ab9 */ /* 0x000fe20000000a00 */
[----:B-12---:R-:W-:Y:S01]  /*3f20*/  PRMT R3, RZ, 0x7610, R3 ;  /* 0x00007610ff037816 */ /* 0x006fe20000000003 */
[----:B------:R-:W-:Y:S01]  /*3f30*/  IMAD.MOV.U32 R68, RZ, RZ, -0x1 ;  /* 0xffffffffff447424 */ /* 0x000fe200078e00ff */
[----:B------:R-:W-:Y:S01]  /*3f40*/  IADD3.X R17, R17, UR42, RZ, P0, !PT ;  /* 0x0000002a11117c10 */ /* 0x000fe200087fe4ff */
[----:B------:R-:W-:Y:S01]  /*3f50*/  IMAD.MOV.U32 R66, RZ, RZ, -0x1 ;  /* 0xffffffffff427424 */ /* 0x000fe200078e00ff */
[----:B------:R-:W-:-:S04]  /*3f60*/  ISETP.GE.U32.AND P0, PT, R16, UR4, PT ;  /* 0x0000000410007c0c */ /* 0x000fc8000bf06070 */
[----:B------:R-:W-:-:S13]  /*3f70*/  ISETP.GE.U32.AND.EX P0, PT, R17, UR5, PT, P0 ;  /* 0x0000000511007c0c */ /* 0x000fda000bf06100 */
[----:B------:R-:W-:Y:S05]  /*3f80*/  @P0 BRA `(.L_x_102) ;  /* 0x00000004004c0947 */ /* 0x000fea0003800000 */
[----:B------:R-:W1:Y:S01]  /*3f90*/  LDC.64 R10, c[0x0][0x628] ;  /* 0x00018a00ff0a7b82 */ /* 0x000e620000000a00 */
[----:B------:R-:W2:Y:S01]  /*3fa0*/  S2R R12, SR_CTAID.X ;  /* 0x00000000000c7919 */ /* 0x000ea20000002500 */
[----:B------:R-:W-:Y:S02]  /*3fb0*/  IMAD.MOV.U32 R8, RZ, RZ, R16 ;  /* 0x000000ffff087224 */ /* 0x000fe400078e0010 */
[----:B------:R-:W-:Y:S01]  /*3fc0*/  IMAD.MOV.U32 R9, RZ, RZ, R17 ;  /* 0x000000ffff097224 */ /* 0x000fe200078e0011 */
[----:B------:R-:W4:Y:S03]  /*3fd0*/  S2R R20, SR_CTAID.Y ;  /* 0x0000000000147919 */ /* 0x000f260000002600 */
[----:B------:R-:W0:Y:S08]  /*3fe0*/  LDC R0, c[0x0][0x630] ;  /* 0x00018c00ff007b82 */ /* 0x000e300000000800 */
[----:B------:R-:W0:Y:S01]  /*3ff0*/  LDC.64 R14, c[0x0][0x620] ;  /* 0x00018800ff0e7b82 */ /* 0x000e220000000a00 */
[----:B-1----:R-:W-:-:S04]  /*4000*/  ISETP.NE.U32.AND P0, PT, R10, RZ, PT ;  /* 0x000000ff0a00720c */ /* 0x002fc80003f05070 */
[----:B------:R-:W-:-:S13]  /*4010*/  ISETP.NE.AND.EX P0, PT, R11, RZ, PT, P0 ;  /* 0x000000ff0b00720c */ /* 0x000fda0003f05300 */
[----:B0-2-4-:R-:W-:Y:S05]  /*4020*/  @!P0 BRA `(.L_x_103) ;  /* 0x0000000000288947 */ /* 0x015fea0003800000 */
[----:B------:R-:W0:Y:S02]  /*4030*/  LDC R3, c[0x0][0x634] ;  /* 0x00018d00ff037b82 */ /* 0x000e240000000800 */
[----:B0-----:R-:W-:-:S05]  /*4040*/  IADD3 R3, P0, R16, R3, RZ ;  /* 0x0000000310037210 */ /* 0x001fca0007f1e0ff */
[----:B------:R-:W-:-:S04]  /*4050*/  IMAD.X R13, RZ, RZ, R17, P0 ;  /* 0x000000ffff0d7224 */ /* 0x000fc800000e0611 */
[----:B---3--:R-:W-:-:S04]  /*4060*/  IMAD.WIDE.U32 R4, R13, R10, RZ ;  /* 0x0000000a0d047225 */ /* 0x008fc800078e00ff */
[----:B------:R-:W-:-:S04]  /*4070*/  IMAD.WIDE.U32 R6, P0, R3, R11, R4 ;  /* 0x0000000b03067225 */ /* 0x000fc80007800004 */
[----:B------:R-:W-:-:S04]  /*4080*/  IMAD.WIDE.U32 R4, R3, R10, RZ ;  /* 0x0000000a03047225 */ /* 0x000fc800078e00ff */
[----:B------:R-:W-:Y:S01]  /*4090*/  IMAD.X R9, RZ, RZ, RZ, P0 ;  /* 0x000000ffff097224 */ /* 0x000fe200000e06ff */
[----:B------:R-:W-:Y:S01]  /*40a0*/  IADD3 RZ, P0, R5, R6, RZ ;  /* 0x0000000605ff7210 */ /* 0x000fe20007f1e0ff */
[----:B------:R-:W-:-:S04]  /*40b0*/  IMAD.MOV.U32 R8, RZ, RZ, R7 ;  /* 0x000000ffff087224 */ /* 0x000fc800078e0007 */
[----:B------:R-:W-:-:S08]  /*40c0*/  IMAD.WIDE.U32.X R8, R13, R11, R8, P0 ;  /* 0x0000000b0d087225 */ /* 0x000fd000000e0408 */
.L_x_103:
[-CC-:B------:R-:W-:Y:S01]  /*40d0*/  SHF.R.U64 R66, R8, R0.reuse, R9.reuse ;  /* 0x0000000008427219 */ /* 0x180fe20000001209 */
[----:B---3--:R-:W0:Y:S01]  /*40e0*/  LDC.64 R26, c[0x0][0x640] ;  /* 0x00019000ff1a7b82 */ /* 0x008e220000000a00 */
[----:B------:R-:W-:Y:S01]  /*40f0*/  SHF.R.U32.HI R0, RZ, R0, R9 ;  /* 0x00000000ff007219 */ /* 0x000fe20000011609 */
[----:B------:R-:W-:Y:S01]  /*4100*/  ULDC UR4, c[0x0][0x150] ;  /* 0x0000540000047ab9 */ /* 0x000fe20000000800 */
[----:B------:R-:W-:Y:S02]  /*4110*/  IADD3 R3, P0, RZ, -R66, RZ ;  /* 0x80000042ff037210 */ /* 0x000fe40007f1e0ff */
[----:B------:R-:W-:-:S03]  /*4120*/  I2FP.F32.U32 R7, R12 ;  /* 0x0000000c00077245 */ /* 0x000fc60000201000 */
[----:B------:R-:W1:Y:S01]  /*4130*/  LDC R6, c[0x0][0x618] ;  /* 0x00018600ff067b82 */ /* 0x000e620000000800 */
[----:B------:R-:W-:Y:S02]  /*4140*/  IMAD.X R5, RZ, RZ, ~R0, P0 ;  /* 0x000000ffff057224 */ /* 0x000fe400000e0e00 */
[----:B------:R-:W-:Y:S01]  /*4150*/  FMUL R7, R7, UR4 ;  /* 0x0000000407077c20 */ /* 0x000fe20008400000 */
[----:B------:R-:W-:Y:S01]  /*4160*/  ULDC UR4, c[0x0][0x154] ;  /* 0x0000550000047ab9 */ /* 0x000fe20000000800 */
[-C--:B------:R-:W-:Y:S02]  /*4170*/  IMAD R0, R5, R14.reuse, RZ ;  /* 0x0000000e05007224 */ /* 0x080fe400078e02ff */
[C---:B------:R-:W-:Y:S01]  /*4180*/  IMAD.WIDE.U32 R4, R3.reuse, R14, R16 ;  /* 0x0000000e03047225 */ /* 0x040fe200078e0010 */
[----:B------:R-:W2:Y:S01]  /*4190*/  LDC R11, c[0x0][0x608] ;  /* 0x00018200ff0b7b82 */ /* 0x000ea20000000800 */
[----:B------:R-:W3:Y:S02]  /*41a0*/  F2I.U32.TRUNC.NTZ R7, R7 ;  /* 0x0000000700077305 */ /* 0x000ee4000020f000 */
[----:B------:R-:W-:-:S04]  /*41b0*/  IMAD R3, R3, R15, R0 ;  /* 0x0000000f03037224 */ /* 0x000fc800078e0200 */
[----:B------:R-:W-:Y:S01]  /*41c0*/  IMAD.IADD R3, R5, 0x1, R3 ;  /* 0x0000000105037824 */ /* 0x000fe200078e0203 */
[----:B------:R-:W4:Y:S01]  /*41d0*/  LDC R8, c[0x0][0x658] ;  /* 0x00019600ff087b82 */ /* 0x000f220000000800 */
[----:B------:R-:W-:Y:S02]  /*41e0*/  I2FP.F32.U32 R5, R20 ;  /* 0x0000001400057245 */ /* 0x000fe40000201000 */
[----:B0-----:R-:W-:-:S04]  /*41f0*/  ISETP.NE.U32.AND P0, PT, R26, RZ, PT ;  /* 0x000000ff1a00720c */ /* 0x001fc80003f05070 */
[----:B------:R-:W-:Y:S01]  /*4200*/  ISETP.NE.AND.EX P0, PT, R27, RZ, PT, P0 ;  /* 0x000000ff1b00720c */ /* 0x000fe20003f05300 */
[----:B------:R-:W0:Y:S01]  /*4210*/  LDC R9, c[0x0][0x144] ;  /* 0x00005100ff097b82 */ /* 0x000e220000000800 */
[-C--:B-1----:R-:W-:Y:S01]  /*4220*/  SHF.R.U32.HI R0, RZ, R6.reuse, R3 ;  /* 0x00000006ff007219 */ /* 0x082fe20000011603 */
[----:B---3--:R-:W-:Y:S01]  /*4230*/  IMAD.MOV R7, RZ, RZ, -R7 ;  /* 0x000000ffff077224 */ /* 0x008fe200078e0a07 */
[----:B------:R-:W-:Y:S01]  /*4240*/  SHF.R.U64 R13, R4, R6, R3 ;  /* 0x00000006040d7219 */ /* 0x000fe20000001203 */
[----:B------:R-:W-:-:S04]  /*4250*/  FMUL R6, R5, UR4 ;  /* 0x0000000405067c20 */ /* 0x000fc80008400000 */
[----:B------:R-:W1:Y:S01]  /*4260*/  LDC R21, c[0x0][0x148] ;  /* 0x00005200ff157b82 */ /* 0x000e620000000800 */
[-CC-:B--2---:R-:W-:Y:S02]  /*4270*/  SHF.R.U64 R10, R13, R11.reuse, R0.reuse ;  /* 0x0000000b0d0a7219 */ /* 0x184fe40000001200 */
[----:B------:R-:W-:Y:S02]  /*4280*/  SHF.R.U32.HI R3, RZ, R11, R0 ;  /* 0x0000000bff037219 */ /* 0x000fe40000011600 */
[----:B------:R2:W3:Y:S03]  /*4290*/  F2I.U32.TRUNC.NTZ R0, R6 ;  /* 0x0000000600007305 */ /* 0x0004e6000020f000 */
[----:B------:R-:W1:Y:S01]  /*42a0*/  LDC R14, c[0x0][0x648] ;  /* 0x00019200ff0e7b82 */ /* 0x000e620000000800 */
[-CC-:B----4-:R-:W-:Y:S02]  /*42b0*/  SHF.R.U64 R15, R10, R8.reuse, R3.reuse ;  /* 0x000000080a0f7219 */ /* 0x190fe40000001203 */
[----:B------:R-:W-:-:S03]  /*42c0*/  SHF.R.U32.HI R5, RZ, R8, R3 ;  /* 0x00000008ff057219 */ /* 0x000fc60000011603 */
[----:B------:R-:W-:Y:S02]  /*42d0*/  IMAD.MOV.U32 R4, RZ, RZ, R15 ;  /* 0x000000ffff047224 */ /* 0x000fe400078e000f */
[----:B------:R-:W4:Y:S01]  /*42e0*/  LDC R24, c[0x0][0x638] ;  /* 0x00018e00ff187b82 */ /* 0x000f220000000800 */
[----:B0-----:R-:W-:-:S07]  /*42f0*/  IMAD R25, R9, R7, R12 ;  /* 0x0000000709197224 */ /* 0x001fce00078e020c */
[----:B------:R-:W0:Y:S08]  /*4300*/  LDC R28, c[0x0][0x610] ;  /* 0x00018400ff1c7b82 */ /* 0x000e300000000800 */
[----:B------:R-:W0:Y:S01]  /*4310*/  LDC R29, c[0x0][0x600] ;  /* 0x00018000ff1d7b82 */ /* 0x000e220000000800 */
[----:B--23--:R-:W-:Y:S05]  /*4320*/  @!P0 BRA `(.L_x_104) ;  /* 0x0000000000288947 */ /* 0x00cfea0003800000 */
[----:B------:R-:W2:Y:S02]  /*4330*/  LDC R4, c[0x0][0x64c] ;  /* 0x00019300ff047b82 */ /* 0x000ea40000000800 */
[----:B--2---:R-:W-:-:S05]  /*4340*/  IADD3 R3, P0, R15, R4, RZ ;  /* 0x000000040f037210 */ /* 0x004fca0007f1e0ff */
        /* <DEDUP_REMOVED lines=8> */
.L_x_104:
[----:B------:R-:W-:Y:S02]  /*43d0*/  ISETP.NE.AND P0, PT, R2, 0x1, PT ;  /* 0x000000010200780c */ /* 0x000fe40003f05270 */
[----:B-1----:R-:W-:Y:S01]  /*43e0*/  SHF.R.U64 R3, R4, R14, R5 ;  /* 0x0000000e04037219 */ /* 0x002fe20000001205 */
[----:B------:R-:W-:Y:S01]  /*43f0*/  IMAD.MOV R5, RZ, RZ, -R0 ;  /* 0x000000ffff057224 */ /* 0x000fe200078e0a00 */
[----:B------:R-:W-:Y:S02]  /*4400*/  LOP3.LUT R0, R10, R63, RZ, 0xc0, !PT ;  /* 0x0000003f0a007212 */ /* 0x000fe400078ec0ff */
[----:B------:R-:W-:Y:S01]  /*4410*/  LOP3.LUT R6, R13, R62, RZ, 0xc0, !PT ;  /* 0x0000003e0d067212 */ /* 0x000fe200078ec0ff */
[----:B------:R-:W-:Y:S02]  /*4420*/  IMAD.MOV R4, RZ, RZ, -R3 ;  /* 0x000000ffff047224 */ /* 0x000fe400078e0a03 */
[----:B------:R-:W-:Y:S02]  /*4430*/  IMAD R0, R59, R3, R0 ;  /* 0x000000033b007224 */ /* 0x000fe400078e0200 */
[----:B----4-:R-:W-:-:S02]  /*4440*/  IMAD R3, R4, R24, R15 ;  /* 0x0000001804037224 */ /* 0x010fc400078e020f */
[----:B------:R-:W-:Y:S02]  /*4450*/  @P0 IMAD R25, R21, R5, R20 ;  /* 0x0000000515190224 */ /* 0x000fe400078e0214 */
[----:B0-----:R-:W-:Y:S02]  /*4460*/  IMAD R5, R3, R29, R6 ;  /* 0x0000001d03057224 */ /* 0x001fe400078e0206 */
[----:B------:R-:W-:Y:S02]  /*4470*/  IMAD R0, R0, R28, R25 ;  /* 0x0000001c00007224 */ /* 0x000fe400078e0219 */
[----:B------:R-:W-:-:S03]  /*4480*/  IMAD.MOV.U32 R4, RZ, RZ, 0x1 ;  /* 0x00000001ff047424 */ /* 0x000fc600078e00ff */
[----:B------:R-:W-:Y:S02]  /*4490*/  SEL R68, R5, R0, !P0 ;  /* 0x0000000005447207 */ /* 0x000fe40004000000 */
[----:B------:R-:W-:Y:S02]  /*44a0*/  PRMT R3, R4, 0x7610, R3 ;  /* 0x0000761004037816 */ /* 0x000fe40000000003 */
[----:B------:R-:W-:-:S07]  /*44b0*/  SEL R0, R0, R5, !P0 ;  /* 0x0000000500007207 */ /* 0x000fce0004000000 */
.L_x_102:
[----:B------:R-:W-:Y:S01]  /*44c0*/  UIMAD.WIDE.U32 UR4, UR41, -0x45306eb3, URZ ;  /* 0xbacf914d290478a5 */ /* 0x000fe2000f8e003f */
[----:B------:R-:W-:Y:S01]  /*44d0*/  LOP3.LUT P0, RZ, R3, 0xff, RZ, 0xc0, !PT ;  /* 0x000000ff03ff7812 */ /* 0x000fe2000780c0ff */
[----:B------:R-:W-:Y:S02]  /*44e0*/  IMAD.MOV.U32 R69, RZ, RZ, R0 ;  /* 0x000000ffff457224 */ /* 0x000fe400078e0000 */
[----:B------:R-:W-:-:S04]  /*44f0*/  UIADD3 UR4, UR41, -UR5, URZ ;  /* 0x8000000529047290 */ /* 0x000fc8000fffe03f */
[----:B------:R-:W-:-:S04]  /*4500*/  ULEA.HI UR4, UR4, UR5, URZ, 0x1f ;  /* 0x0000000504047291 */ /* 0x000fc8000f8ff83f */
[----:B------:R-:W-:-:S04]  /*4510*/  USHF.R.U32.HI UR4, URZ, 0x5, UR4 ;  /* 0x000000053f047899 */ /* 0x000fc80008011604 */
[----:B------:R-:W-:Y:S01]  /*4520*/  UIMAD UR41, UR4, -0x25, UR41 ;  /* 0xffffffdb042978a4 */ /* 0x000fe2000f8e0229 */
[----:B------:R-:W-:Y:S11]  /*4530*/  @P0 BRA `(.L_x_105) ;  /* 0xffffffd000b80947 */ /* 0x000ff6000383ffff */
[----:B------:R-:W-:Y:S05]  /*4540*/  EXIT ;  /* 0x000000000000794d */ /* 0x000fea0003800000 */
.L_x_8:
        /* <DEDUP_REMOVED lines=26> */
.L_x_107:
[----:B------:R-:W0:Y:S01]  /*46f0*/  LDC.64 R28, c[0x0][0x640] ;  /* 0x00019000ff1c7b82 */ /* 0x000e220000000a00 */
[-CC-:B------:R-:W-:Y:S01]  /*4700*/  SHF.R.U64 R23, R14, R6.reuse, R15.reuse ;  /* 0x000000060e177219 */ /* 0x180fe2000000120f */
[----:B------:R-:W-:Y:S01]  /*4710*/  IMAD.MOV.U32 R30, RZ, RZ, 0x1 ;  /* 0x00000001ff1e7424 */ /* 0x000fe200078e00ff */
[----:B------:R-:W-:Y:S02]  /*4720*/  SHF.R.U32.HI R6, RZ, R6, R15 ;  /* 0x00000006ff067219 */ /* 0x000fe4000001160f */
[----:B------:R-:W-:-:S03]  /*4730*/  IADD3 R13, P0, RZ, -R23, RZ ;  /* 0x80000017ff0d7210 */ /* 0x000fc60007f1e0ff */
[----:B------:R-:W1:Y:S02]  /*4740*/  LDC R12, c[0x0][0x618] ;  /* 0x00018600ff0c7b82 */ /* 0x000e640000000800 */
[----:B------:R-:W-:-:S04]  /*4750*/  IMAD.X R11, RZ, RZ, ~R6, P0 ;  /* 0x000000ffff0b7224 */ /* 0x000fc800000e0e06 */
[-C--:B------:R-:W-:Y:S02]  /*4760*/  IMAD R6, R11, R24.reuse, RZ ;  /* 0x000000180b067224 */ /* 0x080fe400078e02ff */
[----:B------:R-:W2:Y:S01]  /*4770*/  LDC R14, c[0x0][0x608] ;  /* 0x00018200ff0e7b82 */ /* 0x000ea20000000800 */
[----:B------:R-:W-:-:S04]  /*4780*/  IMAD.WIDE.U32 R10, R13, R24, R16 ;  /* 0x000000180d0a7225 */ /* 0x000fc800078e0010 */
[----:B------:R-:W-:-:S03]  /*4790*/  IMAD R13, R13, R25, R6 ;  /* 0x000000190d0d7224 */ /* 0x000fc600078e0206 */
[----:B------:R-:W3:Y:S01]  /*47a0*/  LDC R27, c[0x0][0x658] ;  /* 0x00019600ff1b7b82 */ /* 0x000ee20000000800 */
[----:B------:R-:W-:Y:S01]  /*47b0*/  IMAD.IADD R11, R11, 0x1, R13 ;  /* 0x000000010b0b7824 */ /* 0x000fe200078e020d */
[----:B0-----:R-:W-:-:S04]  /*47c0*/  ISETP.NE.U32.AND P0, PT, R28, RZ, PT ;  /* 0x000000ff1c00720c */ /* 0x001fc80003f05070 */
[----:B------:R-:W-:Y:S02]  /*47d0*/  ISETP.NE.AND.EX P0, PT, R29, RZ, PT, P0 ;  /* 0x000000ff1d00720c */ /* 0x000fe40003f05300 */
[----:B------:R-:W0:Y:S01]  /*47e0*/  LDC R20, c[0x0][0x600] ;  /* 0x00018000ff147b82 */ /* 0x000e220000000800 */
[-CC-:B-1----:R-:W-:Y:S01]  /*47f0*/  SHF.R.U64 R8, R10, R12.reuse, R11.reuse ;  /* 0x0000000c0a087219 */ /* 0x182fe2000000120b */
[----:B------:R-:W-:Y:S01]  /*4800*/  IMAD.MOV.U32 R10, RZ, RZ, -0x1 ;  /* 0xffffffffff0a7424 */ /* 0x000fe200078e00ff */
[----:B------:R-:W-:-:S05]  /*4810*/  SHF.R.U32.HI R11, RZ, R12, R11 ;  /* 0x0000000cff0b7219 */ /* 0x000fca000001160b */
[----:B------:R-:W1:Y:S01]  /*4820*/  LDC R24, c[0x0][0x648] ;  /* 0x00019200ff187b82 */ /* 0x000e620000000800 */
[-CC-:B--2---:R-:W-:Y:S02]  /*4830*/  SHF.R.U64 R21, R8, R14.reuse, R11.reuse ;  /* 0x0000000e08157219 */ /* 0x184fe4000000120b */
[----:B------:R-:W-:-:S05]  /*4840*/  SHF.R.U32.HI R6, RZ, R14, R11 ;  /* 0x0000000eff067219 */ /* 0x000fca000001160b */
[----:B------:R-:W2:Y:S01]  /*4850*/  LDC R26, c[0x0][0x638] ;  /* 0x00018e00ff1a7b82 */ /* 0x000ea20000000800 */
[-C--:B---3--:R-:W-:Y:S02]  /*4860*/  SHF.L.U32 R10, R10, R27.reuse, RZ ;  /* 0x0000001b0a0a7219 */ /* 0x088fe400000006ff */
[-CC-:B------:R-:W-:Y:S02]  /*4870*/  SHF.R.U64 R25, R21, R27.reuse, R6.reuse ;  /* 0x0000001b15197219 */ /* 0x180fe40000001206 */
[----:B------:R-:W-:Y:S02]  /*4880*/  LOP3.LUT R32, RZ, R10, RZ, 0x33, !PT ;  /* 0x0000000aff207212 */ /* 0x000fe400078e33ff */
[----:B------:R-:W-:Y:S01]  /*4890*/  SHF.R.U32.HI R11, RZ, R27, R6 ;  /* 0x0000001bff0b7219 */ /* 0x000fe20000011606 */
[----:B------:R-:W3:Y:S01]  /*48a0*/  LDC R31, c[0x0][0x610] ;  /* 0x00018400ff1f7b82 */ /* 0x000ee20000000800 */
[----:B------:R-:W-:Y:S01]  /*48b0*/  IMAD.MOV.U32 R10, RZ, RZ, R25 ;  /* 0x000000ffff0a7224 */ /* 0x000fe200078e0019 */
[----:B------:R-:W-:Y:S06]  /*48c0*/  @!P0 BRA `(.L_x_108) ;  /* 0x0000000000288947 */ /* 0x000fec0003800000 */
        /* <DEDUP_REMOVED lines=10> */
.L_x_108:
[----:B------:R-:W-:Y:S02]  /*4970*/  ISETP.NE.AND P0, PT, R2, 0x1, PT ;  /* 0x000000010200780c */ /* 0x000fe40003f05270 */
[----:B-1----:R-:W-:Y:S01]  /*4980*/  SHF.R.U64 R6, R10, R24, R11 ;  /* 0x000000180a067219 */ /* 0x002fe2000000120b */
[----:B0-----:R-:W-:Y:S01]  /*4990*/  VIADD R11, R20, 0xffffffff ;  /* 0xffffffff140b7836 */ /* 0x001fe20000000000 */
[----:B------:R-:W-:Y:S02]  /*49a0*/  SHF.L.U32 R30, R30, R27, RZ ;  /* 0x0000001b1e1e7219 */ /* 0x000fe400000006ff */
[----:B------:R-:W-:Y:S01]  /*49b0*/  LOP3.LUT R5, R21, R32, RZ, 0xc0, !PT ;  /* 0x0000002015057212 */ /* 0x000fe200078ec0ff */
[----:B------:R-:W-:-:S04]  /*49c0*/  IMAD.MOV R10, RZ, RZ, -R6 ;  /* 0x000000ffff0a7224 */ /* 0x000fc800078e0a06 */
[----:B------:R-:W-:Y:S01]  /*49d0*/  IMAD R6, R30, R6, R5 ;  /* 0x000000061e067224 */ /* 0x000fe200078e0205 */
[----:B------:R-:W-:Y:S01]  /*49e0*/  LOP3.LUT R5, R8, R11, RZ, 0xc0, !PT ;  /* 0x0000000b08057212 */ /* 0x000fe200078ec0ff */
[----:B------:R-:W-:Y:S02]  /*49f0*/  @P0 IMAD R7, R9, R22, R4 ;  /* 0x0000001609070224 */ /* 0x000fe400078e0204 */
[----:B--2---:R-:W-:Y:S02]  /*4a00*/  IMAD R4, R10, R26, R25 ;  /* 0x0000001a0a047224 */ /* 0x004fe400078e0219 */
[----:B---3--:R-:W-:Y:S02]  /*4a10*/  IMAD R7, R6, R31, R7 ;  /* 0x0000001f06077224 */ /* 0x008fe400078e0207 */
[----:B------:R-:W-:Y:S02]  /*4a20*/  IMAD R4, R4, R20, R5 ;  /* 0x0000001404047224 */ /* 0x000fe400078e0205 */
[----:B------:R-:W-:-:S02]  /*4a30*/  IMAD.MOV.U32 R8, RZ, RZ, 0x1 ;  /* 0x00000001ff087424 */ /* 0x000fc400078e00ff */
[----:B------:R-:W-:Y:S01]  /*4a40*/  IMAD.MOV.U32 R6, RZ, RZ, R23 ;  /* 0x000000ffff067224 */ /* 0x000fe200078e0017 */
[----:B------:R-:W-:Y:S02]  /*4a50*/  SEL R20, R4, R7, !P0 ;  /* 0x0000000704147207 */ /* 0x000fe40004000000 */
[----:B------:R-:W-:-:S07]  /*4a60*/  SEL R21, R7, R4, !P0 ;  /* 0x0000000407157207 */ /* 0x000fce0004000000 */
.L_x_106:
[----:B------:R-:W-:-:S08]  /*4a70*/  NOP ;  /* 0x0000000000007918 */ /* 0x000fd00000000000 */
[----:B------:R-:W0:-:S00]  /*4a80*/  USETMAXREG.DEALLOC.CTAPOOL 0x28 ;  /* 0x00000028000079c8 */ /* 0x000e0000080e0500 */
[----:B0-----:R-:W-:-:S13]  /*4a90*/  ISETP.NE.AND P0, PT, R3, RZ, PT ;  /* 0x000000ff0300720c */ /* 0x001fda0003f05270 */
[----:B------:R-:W-:Y:S05]  /*4aa0*/  @P0 EXIT ;  /* 0x000000000000094d */ /* 0x000fea0003800000 */
[----:B------:R-:W-:Y:S01]  /*4ab0*/  LOP3.LUT P0, RZ, R8, 0xff, RZ, 0xc0, !PT ;  /* 0x000000ff08ff7812 */ /* 0x000fe2000780c0ff */
[----:B------:R-:W-:Y:S02]  /*4ac0*/  IMAD.MOV.U32 R3, RZ, RZ, 0x1 ;  /* 0x00000001ff037424 */ /* 0x000fe400078e00ff */
[----:B------:R-:W-:-:S10]  /*4ad0*/  IMAD.MOV.U32 R8, RZ, RZ, RZ ;  /* 0x000000ffff087224 */ /* 0x000fd400078e00ff */
[----:B------:R-:W-:Y:S05]  /*4ae0*/  @!P0 BRA `(.L_x_109) ;  /* 0x0000000c00308947 */ /* 0x000fea0003800000 */
[----:B------:R-:W0:Y:S01]  /*4af0*/  LDC R3, c[0x0][0x28c] ;  /* 0x0000a300ff037b82 */ /* 0x000e220000000800 */
[----:B------:R-:W-:Y:S01]  /*4b00*/  ULDC UR5, c[0x0][0x658] ;  /* 0x0001960000057ab9 */ /* 0x000fe20000000800 */
[----:B------:R-:W-:Y:S01]  /*4b10*/  UMOV UR6, 0xffffffff ;  /* 0xffffffff00067882 */ /* 0x000fe20000000000 */
[----:B------:R-:W-:Y:S01]  /*4b20*/  BSSY B0, `(.L_x_109) ;  /* 0x00000c8000007945 */ /* 0x000fe20003800000 */
[----:B------:R-:W-:Y:S01]  /*4b30*/  USHF.L.U32 UR6, UR6, UR5, URZ ;  /* 0x0000000506067299 */ /* 0x000fe2000800063f */
[----:B------:R-:W-:Y:S01]  /*4b40*/  IMAD.MOV.U32 R12, RZ, RZ, 0x1 ;  /* 0x00000001ff0c7424 */ /* 0x000fe200078e00ff */
[----:B------:R-:W-:Y:S01]  /*4b50*/  LOP3.LUT R9, R18, 0x2, RZ, 0xfc, !PT ;  /* 0x0000000212097812 */ /* 0x000fe200078efcff */
[----:B------:R-:W-:Y:S01]  /*4b60*/  IMAD.MOV.U32 R8, RZ, RZ, RZ ;  /* 0x000000ffff087224 */ /* 0x000fe200078e00ff */
[----:B------:R-:W1:Y:S01]  /*4b70*/  S2UR UR8, SR_CgaCtaId ;  /* 0x00000000000879c3 */ /* 0x000e620000008800 */
[----:B------:R-:W-:Y:S01]  /*4b80*/  ULDC UR4, c[0x0][0x600] ;  /* 0x0001800000047ab9 */ /* 0x000fe20000000800 */
[----:B------:R-:W-:Y:S01]  /*4b90*/  UMOV UR7, 0x1 ;  /* 0x0000000100077882 */ /* 0x000fe20000000000 */
[----:B------:R-:W-:-:S02]  /*4ba0*/  UIADD3 UR14, UR4, -0x1, URZ ;  /* 0xffffffff040e7890 */ /* 0x000fc4000fffe03f */
[----:B------:R-:W-:Y:S02]  /*4bb0*/  USHF.L.U32 UR16, UR7, UR5, URZ ;  /* 0x0000000507107299 */ /* 0x000fe4000800063f */
[----:B------:R-:W-:Y:S01]  /*4bc0*/  ULOP3.LUT UR15, URZ, UR6, URZ, 0x33, !UPT ;  /* 0x000000063f0f7292 */ /* 0x000fe2000f8e333f */
[----:B------:R-:W-:Y:S01]  /*4bd0*/  ULDC.64 UR20, c[0x0][0x198] ;  /* 0x0000660000147ab9 */ /* 0x000fe20000000a00 */
[----:B0-----:R-:W-:-:S05]  /*4be0*/  VIADD R3, R3, 0x1f ;  /* 0x0000001f03037836 */ /* 0x001fca0000000000 */
[----:B------:R-:W-:Y:S01]  /*4bf0*/  SHF.R.S32.HI R4, RZ, 0x1f, R3 ;  /* 0x0000001fff047819 */ /* 0x000fe20000011403 */
[----:B-1----:R-:W-:-:S03]  /*4c00*/  IMAD.U32 R10, RZ, RZ, UR8 ;  /* 0x00000008ff0a7e24 */ /* 0x002fc6000f8e00ff */
[----:B------:R-:W-:Y:S01]  /*4c10*/  LEA.HI R4, R4, R3, RZ, 0x5 ;  /* 0x0000000304047211 */ /* 0x000fe200078f28ff */
[----:B------:R-:W-:-:S03]  /*4c20*/  IMAD.MOV.U32 R3, RZ, RZ, 0x1 ;  /* 0x00000001ff037424 */ /* 0x000fc600078e00ff */
[----:B------:R-:W-:Y:S02]  /*4c30*/  SHF.R.S32.HI R11, RZ, 0x5, R4 ;  /* 0x00000005ff0b7819 */ /* 0x000fe40000011404 */
[----:B------:R-:W-:-:S03]  /*4c40*/  LEA R13, R10, 0x300, 0xb ;  /* 0x000003000a0d7811 */ /* 0x000fc600078e58ff */
[----:B------:R-:W-:-:S07]  /*4c50*/  VIADD R19, R11, 0x1 ;  /* 0x000000010b137836 */ /* 0x000fce0000000000 */
.L_x_120:
[----:B------:R-:W-:-:S03]  /*4c60*/  UMOV UR4, 0xffffffff ;  /* 0xffffffff00047882 */ /* 0x000fc60000000000 */
[----:B------:R-:W-:Y:S05]  /*4c70*/  BRA.DIV UR4, `(.L_x_110) ;  /* 0x0000002204587947 */ /* 0x000fea000b800000 */
[----:B------:R-:W-:-:S13]  /*4c80*/  ELECT P6, URZ, PT ;  /* 0x00000000003f782f */ /* 0x000fda00038c0000 */
.L_x_164:
[----:B------:R-:W0:Y:S01]  /*4c90*/  LDC R4, c[0x0][0x28c] ;  /* 0x0000a300ff047b82 */ /* 0x000e220000000800 */
[----:B------:R-:W-:Y:S01]  /*4ca0*/  BSSY B1, `(.L_x_111) ;  /* 0x000003a000017945 */ /* 0x000fe20003800000 */
[----:B0-----:R-:W-:-:S13]  /*4cb0*/  ISETP.LT.OR P6, PT, R4, 0x1, !P6 ;  /* 0x000000010400780c */ /* 0x001fda00077c1670 */
[----:B------:R-:W-:Y:S05]  /*4cc0*/  @P6 BRA `(.L_x_112) ;  /* 0x0000000000dc6947 */ /* 0x000fea0003800000 */
[----:B------:R-:W-:Y:S02]  /*4cd0*/  IMAD R21, R21, 0x2, R10 ;  /* 0x0000000215157824 */ /* 0x000fe400078e020a */
[----:B------:R-:W-:Y:S02]  /*4ce0*/  IMAD.SHL.U32 R22, R20, 0x40, RZ ;  /* 0x0000004014167824 */ /* 0x000fe400078e00ff */
[----:B------:R-:W-:Y:S02]  /*4cf0*/  IMAD.MOV.U32 R24, RZ, RZ, RZ ;  /* 0x000000ffff187224 */ /* 0x000fe400078e00ff */
[----:B------:R-:W-:Y:S02]  /*4d00*/  IMAD.MOV.U32 R4, RZ, RZ, R19 ;  /* 0x000000ffff047224 */ /* 0x000fe400078e0013 */
[----:B------:R-:W-:Y:S02]  /*4d10*/  IMAD.MOV.U32 R5, RZ, RZ, R3 ;  /* 0x000000ffff057224 */ /* 0x000fe400078e0003 */
[----:B------:R-:W-:-:S02]  /*4d20*/  IMAD.MOV.U32 R14, RZ, RZ, R8 ;  /* 0x000000ffff0e7224 */ /* 0x000fc400078e0008 */
[----:B------:R-:W-:-:S07]  /*4d30*/  IMAD.SHL.U32 R21, R21, 0x40, RZ ;  /* 0x0000004015157824 */ /* 0x000fce00078e00ff */
.L_x_115:
[----:B------:R-:W0:Y:S01]  /*4d40*/  S2UR UR4, SR_CgaCtaId ;  /* 0x00000000000479c3 */ /* 0x000e220000008800 */
[----:B------:R-:W-:Y:S02]  /*4d50*/  MOV R7, 0x400 ;  /* 0x0000040000077802 */ /* 0x000fe40000000f00 */
[----:B------:R-:W-:-:S13]  /*4d60*/  ISETP.NE.AND P1, PT, R0, RZ, PT ;  /* 0x000000ff0000720c */ /* 0x000fda0003f25270 */
[----:B------:R-:W1:Y:S01]  /*4d70*/  @!P1 LDC R15, c[0x0][0x500] ;  /* 0x00014000ff0f9b82 */ /* 0x000e620000000800 */
[----:B0-----:R-:W-:-:S05]  /*4d80*/  IMAD.U32 R10, RZ, RZ, UR4 ;  /* 0x00000004ff0a7e24 */ /* 0x001fca000f8e00ff */
[----:B------:R-:W-:Y:S02]  /*4d90*/  LEA R23, R10, R7, 0x18 ;  /* 0x000000070a177211 */ /* 0x000fe400078ec0ff */
[----:B------:R-:W-:-:S03]  /*4da0*/  SHF.L.U32 R7, R5, 0x1f, RZ ;  /* 0x0000001f05077819 */ /* 0x000fc600000006ff */
[----:B------:R-:W-:-:S04]  /*4db0*/  IMAD R20, R14, 0x8, R23 ;  /* 0x000000080e147824 */ /* 0x000fc800078e0217 */
[----:B------:R-:W0:Y:S02]  /*4dc0*/  SYNCS.PHASECHK.TRANS64.TRYWAIT P0, [R20+URZ+0x128], R7 ;  /* 0x00012807140075a7 */ /* 0x000e24000800017f */
[----:B01----:R-:W-:Y:S05]  /*4dd0*/  @!P0 BRA `(.L_x_113) ;  /* 0x0000002000208947 */ /* 0x003fea0003800000 */
.L_x_165:
[----:B0-----:R-:W-:Y:S01]  /*4de0*/  PRMT R7, R9, 0x9910, RZ ;  /* 0x0000991009077816 */ /* 0x001fe200000000ff */
[----:B------:R0:W-:Y:S03]  /*4df0*/  @!P1 SYNCS.ARRIVE.TRANS64 RZ, [R20+URZ], R15 ;  /* 0x0000000f14ff99a7 */ /* 0x0001e6000800003f */
[----:B------:R-:W-:-:S13]  /*4e00*/  ISETP.NE.AND P0, PT, R7, 0x2, PT ;  /* 0x000000020700780c */ /* 0x000fda0003f05270 */
[----:B0-----:R-:W-:Y:S05]  /*4e10*/  @P0 BRA `(.L_x_114) ;  /* 0x0000000000040947 */ /* 0x001fea0003800000 */
[----:B------:R-:W-:Y:S01]  /*4e20*/  BPT.TRAP 0x1 ;  /* 0x000000040000795c */ /* 0x000fe20000300000 */
.L_x_114:
[C---:B------:R-:W-:Y:S01]  /*4e30*/  IMAD R7, R14.reuse, 0x1000, R13 ;  /* 0x000010000e077824 */ /* 0x040fe200078e020d */
[----:B------:R-:W-:Y:S01]  /*4e40*/  R2UR UR8, R23 ;  /* 0x00000000170872ca */ /* 0x000fe200000e0000 */
[----:B------:R-:W-:Y:S01]  /*4e50*/  IMAD R23, R14, 0x800, R23 ;  /* 0x000008000e177824 */ /* 0x000fe200078e0217 */
[----:B------:R-:W-:Y:S01]  /*4e60*/  R2UR UR17, R21 ;  /* 0x00000000151172ca */ /* 0x000fe200000e0000 */
[----:B------:R-:W-:Y:S01]  /*4e70*/  VIADD R4, R4, 0xffffffff ;  /* 0xffffffff04047836 */ /* 0x000fe20000000000 */
[----:B------:R-:W-:Y:S01]  /*4e80*/  R2UR UR5, R7 ;  /* 0x00000000070572ca */ /* 0x000fe200000e0000 */
[----:B------:R-:W-:Y:S01]  /*4e90*/  UIADD3 UR4, UP0, UR20, 0xf0, URZ ;  /* 0x000000f014047890 */ /* 0x000fe2000ff1e03f */
[----:B------:R-:W-:Y:S01]  /*4ea0*/  R2UR UR11, R23 ;  /* 0x00000000170b72ca */ /* 0x000fe200000e0000 */
[----:B------:R-:W-:Y:S01]  /*4eb0*/  UIADD3 UR22, UP1, UR20, 0x1f0, URZ ;  /* 0x000001f014167890 */ /* 0x000fe2000ff3e03f */
[----:B------:R-:W-:Y:S01]  /*4ec0*/  R2UR UR9, R20 ;  /* 0x00000000140972ca */ /* 0x000fe200000e0000 */
[----:B------:R-:W-:Y:S01]  /*4ed0*/  VIADD R14, R14, 0x1 ;  /* 0x000000010e0e7836 */ /* 0x000fe20000000000 */
[----:B------:R-:W-:Y:S01]  /*4ee0*/  R2UR UR10, R24 ;  /* 0x00000000180a72ca */ /* 0x000fe200000e0000 */
[----:B------:R-:W-:Y:S01]  /*4ef0*/  UIADD3.X UR23, URZ, UR21, URZ, UP1, !UPT ;  /* 0x000000153f177290 */ /* 0x000fe20008ffe43f */
[----:B------:R-:W-:Y:S01]  /*4f00*/  R2UR UR12, R6 ;  /* 0x00000000060c72ca */ /* 0x000fe200000e0000 */
[----:B------:R-:W-:Y:S01]  /*4f10*/  UMOV UR19, 0x30000 ;  /* 0x0003000000137882 */ /* 0x000fe20000000000 */
[----:B------:R-:W-:Y:S01]  /*4f20*/  R2UR UR18, R22 ;  /* 0x00000000161272ca */ /* 0x000fe200000e0000 */
[----:B------:R-:W-:Y:S01]  /*4f30*/  UMOV UR6, 0x0 ;  /* 0x0000000000067882 */ /* 0x000fe20000000000 */
[----:B------:R-:W-:Y:S01]  /*4f40*/  ISETP.GT.AND P1, PT, R4, 0x1, PT ;  /* 0x000000010400780c */ /* 0x000fe20003f24270 */
[----:B------:R-:W-:Y:S01]  /*4f50*/  UIADD3 UR8, UR8, UR5, URZ ;  /* 0x0000000508087290 */ /* 0x000fe2000fffe03f */
[----:B------:R-:W-:Y:S01]  /*4f60*/  ISETP.NE.AND P0, PT, R14, 0x25, PT ;  /* 0x000000250e00780c */ /* 0x000fe20003f05270 */
[----:B------:R-:W-:Y:S01]  /*4f70*/  UIADD3.X UR5, URZ, UR21, URZ, UP0, !UPT ;  /* 0x000000153f057290 */ /* 0x000fe200087fe43f */
[----:B------:R-:W-:Y:S01]  /*4f80*/  VIADD R24, R24, 0x20 ;  /* 0x0000002018187836 */ /* 0x000fe20000000000 */
[----:B------:R-:W-:Y:S01]  /*4f90*/  UIADD3 UR13, UR11, 0x25300, URZ ;  /* 0x000253000b0d7890 */ /* 0x000fe2000fffe03f */
[----:B------:R-:W-:Y:S01]  /*4fa0*/  SEL R20, RZ, 0x1, P0 ;  /* 0x00000001ff147807 */ /* 0x000fe20000000000 */
[----:B------:R-:W-:Y:S01]  /*4fb0*/  UMOV UR7, 0x10000000 ;  /* 0x1000000000077882 */ /* 0x000fe20000000000 */
[----:B------:R-:W-:Y:S01]  /*4fc0*/  UMOV UR11, UR17 ;  /* 0x00000011000b7c82 */ /* 0x000fe20008000000 */
[----:B------:R-:W-:-:S02]  /*4fd0*/  SEL R14, R14, RZ, P0 ;  /* 0x000000ff0e0e7207 */ /* 0x000fc40000000000 */
[----:B------:R-:W-:Y:S01]  /*4fe0*/  LOP3.LUT R5, R5, R20, RZ, 0x3c, !PT ;  /* 0x0000001405057212 */ /* 0x000fe200078e3cff */
[----:B------:R0:W-:Y:S02]  /*4ff0*/  UTMALDG.3D.MULTICAST [UR8], [UR4], UR19, desc[UR6] ;  /* 0x00000608040073b4 */ /* 0x0001e40008011813 */
[----:B0-----:R-:W-:Y:S01]  /*5000*/  UMOV UR8, UR13 ;  /* 0x0000000d00087c82 */ /* 0x001fe20008000000 */
[----:B------:R-:W-:Y:S02]  /*5010*/  UMOV UR11, UR18 ;  /* 0x00000012000b7c82 */ /* 0x000fe40008000000 */
[----:B------:R0:W-:Y:S02]  /*5020*/  UTMALDG.3D [UR8], [UR22], desc[UR6] ;  /* 0x00000608160075b4 */ /* 0x0001e40008011000 */
[----:B0-----:R-:W-:Y:S05]  /*5030*/  @P1 BRA `(.L_x_115) ;  /* 0xfffffffc00401947 */ /* 0x001fea000383ffff */
.L_x_112:
[----:B------:R-:W-:Y:S05]  /*5040*/  BSYNC B1 ;  /* 0x0000000000017941 */ /* 0x000fea0003800000 */
.L_x_111:
[----:B------:R-:W-:Y:S01]  /*5050*/  LOP3.LUT P1, RZ, R12, 0xff, RZ, 0xc0, !PT ;  /* 0x000000ff0cff7812 */ /* 0x000fe2000782c0ff */
[C---:B------:R-:W-:Y:S01]  /*5060*/  IMAD.IADD R15, R11.reuse, 0x1, R8 ;  /* 0x000000010b0f7824 */ /* 0x040fe200078e0208 */
[----:B------:R-:W-:Y:S01]  /*5070*/  ULDC.64 UR4, c[0x0][0x650] ;  /* 0x0001940000047ab9 */ /* 0x000fe20000000a00 */
[----:B------:R-:W-:Y:S01]  /*5080*/  ISETP.GE.U32.AND P2, PT, R11, 0x25, PT ;  /* 0x000000250b00780c */ /* 0x000fe20003f46070 */
[----:B------:R-:W-:Y:S01]  /*5090*/  BSSY B1, `(.L_x_116) ;  /* 0x000006e000017945 */ /* 0x000fe20003800000 */
[C---:B------:R-:W-:Y:S01]  /*50a0*/  IMAD.WIDE.U32 R4, R15.reuse, -0x45306eb3, RZ ;  /* 0xbacf914d0f047825 */ /* 0x040fe200078e00ff */
[----:B------:R-:W-:Y:S02]  /*50b0*/  ISETP.GT.U32.AND P0, PT, R15, 0x24, PT ;  /* 0x000000240f00780c */ /* 0x000fe40003f04070 */
[----:B------:R-:W-:Y:S01]  /*50c0*/  PRMT R12, RZ, 0x7610, R12 ;  /* 0x00007610ff0c7816 */ /* 0x000fe2000000000c */
[----:B------:R-:W-:Y:S01]  /*50d0*/  IMAD.MOV.U32 R21, RZ, RZ, -0x1 ;  /* 0xffffffffff157424 */ /* 0x000fe200078e00ff */
[----:B------:R-:W-:Y:S01]  /*50e0*/  ISETP.LT.U32.AND P0, PT, R11, 0x25, P0 ;  /* 0x000000250b00780c */ /* 0x000fe20000701070 */
[----:B------:R-:W-:-:S02]  /*50f0*/  IMAD.MOV.U32 R20, RZ, RZ, -0x1 ;  /* 0xffffffffff147424 */ /* 0x000fc400078e00ff */
[----:B------:R-:W0:Y:S01]  /*5100*/  @P1 S2R R10, SR_CgaCtaId ;  /* 0x00000000000a1919 */ /* 0x000e220000008800 */
[----:B------:R-:W-:Y:S02]  /*5110*/  SEL R4, RZ, 0x1, !P0 ;  /* 0x00000001ff047807 */ /* 0x000fe40004000000 */
[----:B------:R-:W-:Y:S02]  /*5120*/  IADD3 R16, P0, R16, UR36, RZ ;  /* 0x0000002410107c10 */ /* 0x000fe4000ff1e0ff */
[----:B------:R-:W-:Y:S02]  /*5130*/  @P1 MOV R7, 0x400 ;  /* 0x0000040000071802 */ /* 0x000fe40000000f00 */
[----:B------:R-:W-:Y:S02]  /*5140*/  IADD3.X R17, R17, UR42, RZ, P0, !PT ;  /* 0x0000002a11117c10 */ /* 0x000fe400087fe4ff */
[----:B------:R-:W-:Y:S02]  /*5150*/  ISETP.GE.U32.AND P0, PT, R16, UR4, PT ;  /* 0x0000000410007c0c */ /* 0x000fe4000bf06070 */
[----:B------:R-:W-:-:S02]  /*5160*/  LOP3.LUT R3, R3, R4, RZ, 0x3c, !PT ;  /* 0x0000000403037212 */ /* 0x000fc400078e3cff */
[----:B------:R-:W-:Y:S02]  /*5170*/  ISETP.GE.U32.AND.EX P0, PT, R17, UR5, PT, P0 ;  /* 0x0000000511007c0c */ /* 0x000fe4000bf06100 */
[----:B------:R-:W-:Y:S02]  /*5180*/  PRMT R4, RZ, 0x7610, R4 ;  /* 0x00007610ff047816 */ /* 0x000fe40000000004 */
[----:B0-----:R-:W-:Y:S01]  /*5190*/  @P1 LEA R6, R10, R7, 0x18 ;  /* 0x000000070a061211 */ /* 0x001fe200078ec0ff */
[----:B------:R-:W-:-:S03]  /*51a0*/  IMAD.IADD R7, R15, 0x1, -R5 ;  /* 0x000000010f077824 */ /* 0x000fc600078e0a05 */
[----:B------:R0:W-:Y:S02]  /*51b0*/  @P1 SYNCS.ARRIVE.TRANS64.A1T0 RZ, [R6+URZ+0x268], RZ ;  /* 0x000268ff06ff19a7 */ /* 0x0001e4000810003f */
[----:B------:R-:W-:-:S04]  /*51c0*/  LEA.HI R7, R7, R5, RZ, 0x1f ;  /* 0x0000000507077211 */ /* 0x000fc800078ff8ff */
[----:B------:R-:W-:Y:S01]  /*51d0*/  SHF.R.U32.HI R8, RZ, 0x5, R7 ;  /* 0x00000005ff087819 */ /* 0x000fe20000011607 */
[----:B0-----:R-:W-:-:S03]  /*51e0*/  IMAD.MOV.U32 R6, RZ, RZ, -0x1 ;  /* 0xffffffffff067424 */ /* 0x001fc600078e00ff */
[----:B------:R-:W-:Y:S01]  /*51f0*/  @P2 LOP3.LUT R3, R3, 0x1, R8, 0x78, !PT ;  /* 0x0000000103032812 */ /* 0x000fe200078e7808 */
[----:B------:R-:W-:Y:S01]  /*5200*/  IMAD R8, R8, -0x25, R15 ;  /* 0xffffffdb08087824 */ /* 0x000fe200078e020f */
[----:B------:R-:W-:Y:S06]  /*5210*/  @P0 BRA `(.L_x_117) ;  /* 0x0000000400540947 */ /* 0x000fec0003800000 */
[----:B------:R-:W0:Y:S01]  /*5220*/  S2R R15, SR_CTAID.X ;  /* 0x00000000000f7919 */ /* 0x000e220000002500 */
[----:B------:R-:W-:Y:S01]  /*5230*/  ULDC.64 UR4, c[0x0][0x628] ;  /* 0x00018a0000047ab9 */ /* 0x000fe20000000a00 */
[----:B------:R-:W-:Y:S01]  /*5240*/  ULDC UR7, c[0x0][0x630] ;  /* 0x00018c0000077ab9 */ /* 0x000fe20000000800 */
[----:B------:R-:W-:Y:S01]  /*5250*/  ISETP.NE.U32.AND P0, PT, RZ, UR4, PT ;  /* 0x00000004ff007c0c */ /* 0x000fe2000bf05070 */
[----:B------:R-:W1:Y:S01]  /*5260*/  S2R R20, SR_CTAID.Y ;  /* 0x0000000000147919 */ /* 0x000e620000002600 */
[----:B------:R-:W-:Y:S01]  /*5270*/  ULDC UR8, c[0x0][0x150] ;  /* 0x0000540000087ab9 */ /* 0x000fe20000000800 */
[----:B------:R-:W-:Y:S01]  /*5280*/  IMAD.MOV.U32 R4, RZ, RZ, R16 ;  /* 0x000000ffff047224 */ /* 0x000fe200078e0010 */
[----:B------:R-:W-:Y:S01]  /*5290*/  ISETP.NE.AND.EX P0, PT, RZ, UR5, PT, P0 ;  /* 0x00000005ff007c0c */ /* 0x000fe2000bf05300 */
[----:B------:R-:W-:Y:S01]  /*52a0*/  IMAD.MOV.U32 R5, RZ, RZ, R17 ;  /* 0x000000ffff057224 */ /* 0x000fe200078e0011 */
[----:B0-----:R-:W-:-:S11]  /*52b0*/  I2FP.F32.U32 R22, R15 ;  /* 0x0000000f00167245 */ /* 0x001fd60000201000 */
[----:B------:R-:W-:Y:S05]  /*52c0*/  @!P0 BRA `(.L_x_118) ;  /* 0x0000000000288947 */ /* 0x000fea0003800000 */
[----:B------:R-:W-:Y:S02]  /*52d0*/  ULDC UR6, c[0x0][0x634] ;  /* 0x00018d0000067ab9 */ /* 0x000fe40000000800 */
[----:B------:R-:W-:-:S05]  /*52e0*/  IADD3 R5, P0, R16, UR6, RZ ;  /* 0x0000000610057c10 */ /* 0x000fca000ff1e0ff */
[----:B------:R-:W-:-:S04]  /*52f0*/  IMAD.X R21, RZ, RZ, R17, P0 ;  /* 0x000000ffff157224 */ /* 0x000fc800000e0611 */
[----:B------:R-:W-:-:S04]  /*5300*/  IMAD.WIDE.U32 R6, R21, UR4, RZ ;  /* 0x0000000415067c25 */ /* 0x000fc8000f8e00ff */
[----:B------:R-:W-:-:S04]  /*5310*/  IMAD.WIDE.U32 R6, P0, R5, UR5, R6 ;  /* 0x0000000505067c25 */ /* 0x000fc8000f800006 */
[----:B------:R-:W-:-:S04]  /*5320*/  IMAD.WIDE.U32 R4, R5, UR4, RZ ;  /* 0x0000000405047c25 */ /* 0x000fc8000f8e00ff */
[----:B------:R-:W-:Y:S01]  /*5330*/  IMAD.MOV.U32 R4, RZ, RZ, R7 ;  /* 0x000000ffff047224 */ /* 0x000fe200078e0007 */
[----:B------:R-:W-:Y:S01]  /*5340*/  IADD3 RZ, P1, R5, R6, RZ ;  /* 0x0000000605ff7210 */ /* 0x000fe20007f3e0ff */
[----:B------:R-:W-:-:S04]  /*5350*/  IMAD.X R5, RZ, RZ, RZ, P0 ;  /* 0x000000ffff057224 */ /* 0x000fc800000e06ff */
[----:B------:R-:W-:-:S08]  /*5360*/  IMAD.WIDE.U32.X R4, R21, UR5, R4, P1 ;  /* 0x0000000515047c25 */ /* 0x000fd000088e0404 */
.L_x_118:
[--C-:B------:R-:W-:Y:S01]  /*5370*/  SHF.R.U64 R14, R4, UR7, R5.reuse ;  /* 0x00000007040e7c19 */ /* 0x100fe20008001205 */
[----:B------:R-:W-:Y:S01]  /*5380*/  FMUL R22, R22, UR8 ;  /* 0x0000000816167c20 */ /* 0x000fe20008400000 */
[----:B------:R-:W-:Y:S01]  /*5390*/  SHF.R.U32.HI R4, RZ, UR7, R5 ;  /* 0x00000007ff047c19 */ /* 0x000fe20008011605 */
[----:B------:R-:W0:Y:S01]  /*53a0*/  LDC R6, c[0x0][0x144] ;  /* 0x00005100ff067b82 */ /* 0x000e220000000800 */
[----:B------:R-:W-:Y:S01]  /*53b0*/  IADD3 R5, P0, RZ, -R14, RZ ;  /* 0x8000000eff057210 */ /* 0x000fe20007f1e0ff */
[----:B------:R-:W-:Y:S01]  /*53c0*/  ULDC UR6, c[0x0][0x154] ;  /* 0x0000550000067ab9 */ /* 0x000fe20000000800 */
[----:B-1----:R-:W-:Y:S01]  /*53d0*/  I2FP.F32.U32 R7, R20 ;  /* 0x0000001400077245 */ /* 0x002fe20000201000 */
[----:B------:R-:W1:Y:S01]  /*53e0*/  F2I.U32.TRUNC.NTZ R22, R22 ;  /* 0x0000001600167305 */ /* 0x000e62000020f000 */
[----:B------:R-:W-:Y:S01]  /*53f0*/  ULDC.64 UR4, c[0x0][0x620] ;  /* 0x0001880000047ab9 */ /* 0x000fe20000000a00 */
[----:B------:R-:W-:Y:S01]  /*5400*/  IMAD.X R4, RZ, RZ, ~R4, P0 ;  /* 0x000000ffff047224 */ /* 0x000fe200000e0e04 */
[----:B------:R-:W-:Y:S01]  /*5410*/  ISETP.NE.AND P2, PT, R2, 0x1, PT ;  /* 0x000000010200780c */ /* 0x000fe20003f45270 */
[----:B------:R-:W-:Y:S01]  /*5420*/  FMUL R23, R7, UR6 ;  /* 0x0000000607177c20 */ /* 0x000fe20008400000 */
[----:B------:R-:W2:Y:S01]  /*5430*/  LDC R25, c[0x0][0x148] ;  /* 0x00005200ff197b82 */ /* 0x000ea20000000800 */
[----:B------:R-:W-:Y:S01]  /*5440*/  IMAD R4, R4, UR4, RZ ;  /* 0x0000000404047c24 */ /* 0x000fe2000f8e02ff */
[----:B------:R-:W-:-:S02]  /*5450*/  ULDC.64 UR6, c[0x0][0x640] ;  /* 0x0001900000067ab9 */ /* 0x000fc40000000a00 */
[----:B------:R-:W-:Y:S01]  /*5460*/  ISETP.NE.U32.AND P0, PT, RZ, UR6, PT ;  /* 0x00000006ff007c0c */ /* 0x000fe2000bf05070 */
[----:B------:R-:W3:Y:S01]  /*5470*/  F2I.U32.TRUNC.NTZ R23, R23 ;  /* 0x0000001700177305 */ /* 0x000ee2000020f000 */
[C---:B------:R-:W-:Y:S02]  /*5480*/  IMAD R7, R5.reuse, UR5, R4 ;  /* 0x0000000505077c24 */ /* 0x040fe4000f8e0204 */
[----:B------:R-:W-:Y:S01]  /*5490*/  IMAD.WIDE.U32 R4, R5, UR4, R16 ;  /* 0x0000000405047c25 */ /* 0x000fe2000f8e0010 */
[----:B------:R-:W-:Y:S01]  /*54a0*/  ULDC UR4, c[0x0][0x618] ;  /* 0x0001860000047ab9 */ /* 0x000fe20000000800 */
[----:B------:R-:W-:Y:S02]  /*54b0*/  ISETP.NE.AND.EX P0, PT, RZ, UR7, PT, P0 ;  /* 0x00000007ff007c0c */ /* 0x000fe4000bf05300 */
[----:B------:R-:W-:Y:S02]  /*54c0*/  IMAD.IADD R5, R5, 0x1, R7 ;  /* 0x0000000105057824 */ /* 0x000fe400078e0207 */
[----:B-1----:R-:W-:-:S03]  /*54d0*/  IMAD.MOV R22, RZ, RZ, -R22 ;  /* 0x000000ffff167224 */ /* 0x002fc600078e0a16 */
[----:B------:R-:W-:Y:S01]  /*54e0*/  SHF.R.U64 R21, R4, UR4, R5 ;  /* 0x0000000404157c19 */ /* 0x000fe20008001205 */
[----:B0-----:R-:W-:Y:S01]  /*54f0*/  IMAD R15, R6, R22, R15 ;  /* 0x00000016060f7224 */ /* 0x001fe200078e020f */
[----:B------:R-:W-:Y:S01]  /*5500*/  SHF.R.U32.HI R4, RZ, UR4, R5 ;  /* 0x00000004ff047c19 */ /* 0x000fe20008011605 */
[----:B------:R-:W-:Y:S01]  /*5510*/  ULDC UR4, c[0x0][0x608] ;  /* 0x0001820000047ab9 */ /* 0x000fe20000000800 */
[----:B---3--:R-:W-:Y:S02]  /*5520*/  IMAD.MOV R6, RZ, RZ, -R23 ;  /* 0x000000ffff067224 */ /* 0x008fe400078e0a17 */
[--C-:B------:R-:W-:Y:S02]  /*5530*/  SHF.R.U64 R22, R21, UR4, R4.reuse ;  /* 0x0000000415167c19 */ /* 0x100fe40008001204 */
[----:B------:R-:W-:Y:S01]  /*5540*/  SHF.R.U32.HI R5, RZ, UR4, R4 ;  /* 0x00000004ff057c19 */ /* 0x000fe20008011604 */
[----:B------:R-:W-:Y:S01]  /*5550*/  ULDC UR4, c[0x0][0x658] ;  /* 0x0001960000047ab9 */ /* 0x000fe20000000800 */
[----:B--2---:R-:W-:-:S02]  /*5560*/  @P2 IMAD R15, R25, R6, R20 ;  /* 0x00000006190f2224 */ /* 0x004fc400078e0214 */
[--C-:B------:R-:W-:Y:S02]  /*5570*/  SHF.R.U64 R20, R22, UR4, R5.reuse ;  /* 0x0000000416147c19 */ /* 0x100fe40008001205 */
[----:B------:R-:W-:-:S03]  /*5580*/  SHF.R.U32.HI R23, RZ, UR4, R5 ;  /* 0x00000004ff177c19 */ /* 0x000fc60008011605 */
[----:B------:R-:W-:Y:S02]  /*5590*/  IMAD.MOV.U32 R6, RZ, RZ, R20 ;  /* 0x000000ffff067224 */ /* 0x000fe400078e0014 */
[----:B------:R-:W-:Y:S01]  /*55a0*/  IMAD.MOV.U32 R5, RZ, RZ, R23 ;  /* 0x000000ffff057224 */ /* 0x000fe200078e0017 */
[----:B------:R-:W-:Y:S06]  /*55b0*/  @!P0 BRA `(.L_x_119) ;  /* 0x00000000002c8947 */ /* 0x000fec0003800000 */
        /* <DEDUP_REMOVED lines=9> */
[----:B------:R-:W-:-:S04]  /*5650*/  IMAD.WIDE.U32.X R4, R23, UR7, R4, P1 ;  /* 0x0000000717047c25 */ /* 0x000fc800088e0404 */
[----:B------:R-:W-:-:S07]  /*5660*/  IMAD.MOV.U32 R6, RZ, RZ, R4 ;  /* 0x000000ffff067224 */ /* 0x000fce00078e0004 */
.L_x_119:
[----:B------:R-:W-:Y:S01]  /*5670*/  ULDC UR4, c[0x0][0x648] ;  /* 0x0001920000047ab9 */ /* 0x000fe20000000800 */
[----:B------:R-:W-:Y:S01]  /*5680*/  LOP3.LUT R4, R22, UR15, RZ, 0xc0, !PT ;  /* 0x0000000f16047c12 */ /* 0x000fe2000f8ec0ff */
[----:B------:R-:W-:Y:S01]  /*5690*/  ULDC UR5, c[0x0][0x610] ;  /* 0x0001840000057ab9 */ /* 0x000fe20000000800 */
[----:B------:R-:W-:Y:S01]  /*56a0*/  SHF.R.U64 R5, R6, UR4, R5 ;  /* 0x0000000406057c19 */ /* 0x000fe20008001205 */
[----:B------:R-:W-:Y:S01]  /*56b0*/  ULDC UR4, c[0x0][0x638] ;  /* 0x00018e0000047ab9 */ /* 0x000fe20000000800 */
[----:B------:R-:W-:-:S03]  /*56c0*/  LOP3.LUT R21, R21, UR14, RZ, 0xc0, !PT ;  /* 0x0000000e15157c12 */ /* 0x000fc6000f8ec0ff */
[----:B------:R-:W-:Y:S02]  /*56d0*/  IMAD.MOV R7, RZ, RZ, -R5 ;  /* 0x000000ffff077224 */ /* 0x000fe400078e0a05 */
[----:B------:R-:W-:Y:S02]  /*56e0*/  IMAD R4, R5, UR16, R4 ;  /* 0x0000001005047c24 */ /* 0x000fe4000f8e0204 */
[----:B------:R-:W-:Y:S01]  /*56f0*/  IMAD R20, R7, UR4, R20 ;  /* 0x0000000407147c24 */ /* 0x000fe2000f8e0214 */
[----:B------:R-:W-:Y:S01]  /*5700*/  ULDC UR4, c[0x0][0x600] ;  /* 0x0001800000047ab9 */ /* 0x000fe20000000800 */
[----:B------:R-:W-:Y:S02]  /*5710*/  IMAD R15, R4, UR5, R15 ;  /* 0x00000005040f7c24 */ /* 0x000fe4000f8e020f */
[----:B------:R-:W-:Y:S02]  /*5720*/  IMAD R6, R20, UR4, R21 ;  /* 0x0000000414067c24 */ /* 0x000fe4000f8e0215 */
[----:B------:R-:W-:-:S03]  /*5730*/  IMAD.MOV.U32 R4, RZ, RZ, 0x1 ;  /* 0x00000001ff047424 */ /* 0x000fc600078e00ff */
[----:B------:R-:W-:Y:S02]  /*5740*/  SEL R20, R6, R15, !P2 ;  /* 0x0000000f06147207 */ /* 0x000fe40005000000 */
[----:B------:R-:W-:Y:S01]  /*5750*/  SEL R21, R15, R6, !P2 ;  /* 0x000000060f157207 */ /* 0x000fe20005000000 */
[----:B------:R-:W-:-:S07]  /*5760*/  IMAD.MOV.U32 R6, RZ, RZ, R14 ;  /* 0x000000ffff067224 */ /* 0x000fce00078e000e */
.L_x_117:
[----:B------:R-:W-:Y:S05]  /*5770*/  BSYNC B1 ;  /* 0x0000000000017941 */ /* 0x000fea0003800000 */
.L_x_116:
[----:B------:R-:W-:-:S13]  /*5780*/  LOP3.LUT P0, RZ, R4, 0xff, RZ, 0xc0, !PT ;  /* 0x000000ff04ff7812 */ /* 0x000fda000780c0ff */
[----:B------:R-:W-:Y:S05]  /*5790*/  @P0 BRA `(.L_x_120) ;  /* 0xfffffff400300947 */ /* 0x000fea000383ffff */
[----:B------:R-:W-:Y:S05]  /*57a0*/  BSYNC B0 ;  /* 0x0000000000007941 */ /* 0x000fea0003800000 */
.L_x_109:
[----:B------:R-:W-:-:S03]  /*57b0*/  UMOV UR4, 0xffffffff ;  /* 0xffffffff00047882 */ /* 0x000fc60000000000 */
[----:B------:R-:W-:Y:S05]  /*57c0*/  BRA.DIV UR4, `(.L_x_121) ;  /* 0x0000001604b87947 */ /* 0x000fea000b800000 */
[----:B------:R-:W-:-:S13]  /*57d0*/  ELECT P6, URZ, PT ;  /* 0x00000000003f782f */ /* 0x000fda00038c0000 */
.L_x_168:
[----:B------:R-:W-:Y:S04]  /*57e0*/  BSSY B0, `(.L_x_122) ;  /* 0x0000154000007945 */ /* 0x000fe80003800000 */
[----:B------:R-:W-:Y:S05]  /*57f0*/  @!P6 BRA `(.L_x_123) ;  /* 0x000000140048e947 */ /* 0x000fea0003800000 */
[----:B------:R-:W-:-:S04]  /*5800*/  LOP3.LUT R18, R18, 0x2, RZ, 0xfc, !PT ;  /* 0x0000000212127812 */ /* 0x000fc800078efcff */
[----:B------:R-:W-:-:S13]  /*5810*/  ISETP.NE.AND P0, PT, R18, 0x3, PT ;  /* 0x000000031200780c */ /* 0x000fda0003f05270 */
[----:B------:R-:W-:Y:S05]  /*5820*/  @!P0 BRA `(.L_x_124) ;  /* 0x0000000000048947 */ /* 0x000fea0003800000 */
[----:B------:R-:W-:Y:S01]  /*5830*/  BPT.TRAP 0x1 ;  /* 0x000000040000795c */ /* 0x000fe20000300000 */
.L_x_124:
[----:B------:R-:W0:Y:S01]  /*5840*/  S2R R5, SR_CgaCtaId ;  /* 0x0000000000057919 */ /* 0x000e220000008800 */
[----:B------:R-:W-:Y:S02]  /*5850*/  MOV R0, 0x400 ;  /* 0x0000040000007802 */ /* 0x000fe40000000f00 */
[----:B------:R-:W-:Y:S02]  /*5860*/  SHF.L.U32 R2, R3, 0x1f, RZ ;  /* 0x0000001f03027819 */ /* 0x000fe400000006ff */
[----:B0-----:R-:W-:-:S05]  /*5870*/  LEA R5, R5, R0, 0x18 ;  /* 0x0000000005057211 */ /* 0x001fca00078ec0ff */
[----:B------:R-:W-:-:S04]  /*5880*/  VIADD R5, R5, 0x128 ;  /* 0x0000012805057836 */ /* 0x000fc80000000000 */
[C---:B------:R-:W-:Y:S02]  /*5890*/  IMAD R7, R8.reuse, 0x8, R5 ;  /* 0x0000000808077824 */ /* 0x040fe400078e0205 */
[----:B------:R-:W-:Y:S02]  /*58a0*/  VIADD R8, R8, 0x1 ;  /* 0x0000000108087836 */ /* 0x000fe40000000000 */
[----:B------:R-:W0:Y:S03]  /*58b0*/  SYNCS.PHASECHK.TRANS64.TRYWAIT P0, [R7+URZ], R2 ;  /* 0x00000002070075a7 */ /* 0x000e26000800017f */
[----:B------:R-:W-:-:S04]  /*58c0*/  ISETP.NE.AND P1, PT, R8, 0x25, PT ;  /* 0x000000250800780c */ /* 0x000fc80003f25270 */
[----:B------:R-:W-:Y:S02]  /*58d0*/  SEL R0, RZ, 0x1, P1 ;  /* 0x00000001ff007807 */ /* 0x000fe40000800000 */
[----:B------:R-:W-:Y:S02]  /*58e0*/  SEL R8, R8, RZ, P1 ;  /* 0x000000ff08087207 */ /* 0x000fe40000800000 */
[----:B------:R-:W-:-:S03]  /*58f0*/  LOP3.LUT R9, R3, R0, RZ, 0x3c, !PT ;  /* 0x0000000003097212 */ /* 0x000fc600078e3cff */
[----:B------:R-:W-:Y:S01]  /*5900*/  IMAD R6, R8, 0x8, R5 ;  /* 0x0000000808067824 */ /* 0x000fe200078e0205 */
[----:B------:R-:W-:Y:S01]  /*5910*/  SHF.L.U32 R3, R9, 0x1f, RZ ;  /* 0x0000001f09037819 */ /* 0x000fe200000006ff */
[----:B0-----:R-:W-:Y:S06]  /*5920*/  @!P0 BRA `(.L_x_125) ;  /* 0x0000001400808947 */ /* 0x001fec0003800000 */
.L_x_169:
[----:B------:R-:W1:Y:S01]  /*5930*/  SYNCS.PHASECHK.TRANS64.TRYWAIT P0, [R6+URZ], R3 ;  /* 0x00000003060075a7 */ /* 0x000e62000800017f */
[----:B------:R-:W-:-:S05]  /*5940*/  VIADD R0, R8, 0x1 ;  /* 0x0000000108007836 */ /* 0x000fca0000000000 */
[----:B------:R-:W-:-:S04]  /*5950*/  ISETP.NE.AND P1, PT, R0, 0x25, PT ;  /* 0x000000250000780c */ /* 0x000fc80003f25270 */
[----:B0-----:R-:W-:Y:S02]  /*5960*/  SEL R2, RZ, 0x1, P1 ;  /* 0x00000001ff027807 */ /* 0x001fe40000800000 */
[----:B------:R-:W-:Y:S02]  /*5970*/  SEL R0, R0, RZ, P1 ;  /* 0x000000ff00007207 */ /* 0x000fe40000800000 */
[----:B------:R-:W-:-:S03]  /*5980*/  LOP3.LUT R9, R9, R2, RZ, 0x3c, !PT ;  /* 0x0000000209097212 */ /* 0x000fc600078e3cff */
[----:B------:R-:W-:Y:S01]  /*5990*/  IMAD R7, R0, 0x8, R5 ;  /* 0x0000000800077824 */ /* 0x000fe200078e0205 */
[----:B------:R-:W-:Y:S01]  /*59a0*/  SHF.L.U32 R4, R9, 0x1f, RZ ;  /* 0x0000001f09047819 */ /* 0x000fe200000006ff */
[----:B-1----:R-:W-:Y:S06]  /*59b0*/  @!P0 BRA `(.L_x_126) ;  /* 0x0000001400708947 */ /* 0x002fec0003800000 */
.L_x_170:
[----:B------:R-:W1:Y:S01]  /*59c0*/  SYNCS.PHASECHK.TRANS64.TRYWAIT P0, [R7+URZ], R4 ;  /* 0x00000004070075a7 */ /* 0x000e62000800017f */
[----:B------:R-:W-:-:S05]  /*59d0*/  VIADD R0, R0, 0x1 ;  /* 0x0000000100007836 */ /* 0x000fca0000000000 */
[----:B------:R-:W-:-:S04]  /*59e0*/  ISETP.NE.AND P1, PT, R0, 0x25, PT ;  /* 0x000000250000780c */ /* 0x000fc80003f25270 */
[----:B------:R-:W-:Y:S02]  /*59f0*/  SEL R2, RZ, 0x1, P1 ;  /* 0x00000001ff027807 */ /* 0x000fe40000800000 */
[----:B------:R-:W-:Y:S02]  /*5a00*/  SEL R0, R0, RZ, P1 ;  /* 0x000000ff00007207 */ /* 0x000fe40000800000 */
[----:B------:R-:W-:-:S03]  /*5a10*/  LOP3.LUT R9, R9, R2, RZ, 0x3c, !PT ;  /* 0x0000000209097212 */ /* 0x000fc600078e3cff */
[----:B0-----:R-:W-:Y:S01]  /*5a20*/  IMAD R6, R0, 0x8, R5 ;  /* 0x0000000800067824 */ /* 0x001fe200078e0205 */
[----:B------:R-:W-:Y:S01]  /*5a30*/  SHF.L.U32 R3, R9, 0x1f, RZ ;  /* 0x0000001f09037819 */ /* 0x000fe200000006ff */
[----:B-1----:R-:W-:Y:S06]  /*5a40*/  @!P0 BRA `(.L_x_127) ;  /* 0x0000001400608947 */ /* 0x002fec0003800000 */
.L_x_171:
        /* <DEDUP_REMOVED lines=9> */
.L_x_172:
        /* <DEDUP_REMOVED lines=9> */
.L_x_173:
        /* <DEDUP_REMOVED lines=9> */
.L_x_174:
        /* <DEDUP_REMOVED lines=9> */
.L_x_175:
        /* <DEDUP_REMOVED lines=9> */
.L_x_176:
        /* <DEDUP_REMOVED lines=9> */
.L_x_177:
        /* <DEDUP_REMOVED lines=9> */
.L_x_178:
        /* <DEDUP_REMOVED lines=9> */
.L_x_179:
        /* <DEDUP_REMOVED lines=9> */
.L_x_180:
        /* <DEDUP_REMOVED lines=9> */
.L_x_181:
        /* <DEDUP_REMOVED lines=9> */
.L_x_182:
        /* <DEDUP_REMOVED lines=9> */
.L_x_183:
        /* <DEDUP_REMOVED lines=9> */
.L_x_184:
        /* <DEDUP_REMOVED lines=9> */
.L_x_185:
        /* <DEDUP_REMOVED lines=9> */
.L_x_186:
        /* <DEDUP_REMOVED lines=9> */
.L_x_187:
        /* <DEDUP_REMOVED lines=9> */
.L_x_188:
        /* <DEDUP_REMOVED lines=9> */
.L_x_189:
        /* <DEDUP_REMOVED lines=9> */
.L_x_190:
        /* <DEDUP_REMOVED lines=9> */
.L_x_191:
        /* <DEDUP_REMOVED lines=9> */
.L_x_192:
        /* <DEDUP_REMOVED lines=9> */
.L_x_193:
        /* <DEDUP_REMOVED lines=9> */
.L_x_194:
        /* <DEDUP_REMOVED lines=9> */
.L_x_195:
        /* <DEDUP_REMOVED lines=9> */
.L_x_196:
        /* <DEDUP_REMOVED lines=9> */
.L_x_197:
        /* <DEDUP_REMOVED lines=9> */
.L_x_198:
        /* <DEDUP_REMOVED lines=9> */
.L_x_199:
        /* <DEDUP_REMOVED lines=9> */
.L_x_200:
        /* <DEDUP_REMOVED lines=9> */
.L_x_201:
        /* <DEDUP_REMOVED lines=9> */
.L_x_202:
        /* <DEDUP_REMOVED lines=9> */
.L_x_203:
[----:B------:R-:W1:Y:S01]  /*6c50*/  SYNCS.PHASECHK.TRANS64.TRYWAIT P0, [R6+URZ], R3 ;  /* 0x00000003060075a7 */ /* 0x000e62000800017f */
[----:B------:R-:W-:-:S05]  /*6c60*/  VIADD R0, R0, 0x1 ;  /* 0x0000000100007836 */ /* 0x000fca0000000000 */
[----:B------:R-:W-:-:S04]  /*6c70*/  ISETP.NE.AND P1, PT, R0, 0x25, PT ;  /* 0x000000250000780c */ /* 0x000fc80003f25270 */
[----:B------:R-:W-:Y:S02]  /*6c80*/  SEL R2, RZ, 0x1, P1 ;  /* 0x00000001ff027807 */ /* 0x000fe40000800000 */
[----:B------:R-:W-:Y:S02]  /*6c90*/  SEL R0, R0, RZ, P1 ;  /* 0x000000ff00007207 */ /* 0x000fe40000800000 */
[----:B------:R-:W-:Y:S01]  /*6ca0*/  LOP3.LUT R2, R9, R2, RZ, 0x3c, !PT ;  /* 0x0000000209027212 */ /* 0x000fe200078e3cff */
[----:B-1----:R-:W-:Y:S06]  /*6cb0*/  @!P0 BRA `(.L_x_160) ;  /* 0x0000000c00588947 */ /* 0x002fec0003800000 */
.L_x_204:
[----:B------:R-:W-:Y:S01]  /*6cc0*/  IMAD R5, R0, 0x8, R5 ;  /* 0x0000000800057824 */ /* 0x000fe200078e0205 */
[----:B------:R-:W-:-:S07]  /*6cd0*/  SHF.L.U32 R0, R2, 0x1f, RZ ;  /* 0x0000001f02007819 */ /* 0x000fce00000006ff */
.L_x_161:
[----:B--2---:R2:W3:Y:S02]  /*6ce0*/  SYNCS.PHASECHK.TRANS64.TRYWAIT P0, [R5+URZ], R0 ;  /* 0x00000000050075a7 */ /* 0x0044e4000800017f */
[----:B---3--:R-:W-:Y:S05]  /*6cf0*/  @!P0 NANOSLEEP.SYNCS 0x989680 ;  /* 0x009896800000895d */ /* 0x008fea0003900000 */
[----:B------:R-:W3:Y:S02]  /*6d00*/  @!P0 SYNCS.PHASECHK.TRANS64 P0, [R5+URZ], R0 ;  /* 0x00000000050085a7 */ /* 0x000ee4000800007f */
[----:B---3--:R-:W-:Y:S05]  /*6d10*/  @!P0 BRA `(.L_x_161) ;  /* 0xfffffffc00f08947 */ /* 0x008fea000383ffff */
.L_x_123:
[----:B------:R-:W-:Y:S05]  /*6d20*/  BSYNC B0 ;  /* 0x0000000000007941 */ /* 0x000fea0003800000 */
.L_x_122:
[----:B------:R-:W-:Y:S05]  /*6d30*/  EXIT ;  /* 0x000000000000794d */ /* 0x000fea0003800000 */
.L_x_22:
[----:B-1----:R1:W2:Y:S02]  /*6d40*/  SYNCS.PHASECHK.TRANS64.TRYWAIT P1, [R3+URZ], R0 ;  /* 0x00000000030075a7 */ /* 0x0022a4000802017f */
[----:B--2---:R-:W-:Y:S05]  /*6d50*/  @!P1 NANOSLEEP.SYNCS 0x989680 ;  /* 0x009896800000995d */ /* 0x004fea0003900000 */
[----:B------:R-:W2:Y:S02]  /*6d60*/  @!P1 SYNCS.PHASECHK.TRANS64 P1, [R3+URZ], R0 ;  /* 0x00000000030095a7 */ /* 0x000ea4000802007f */
[----:B--2---:R-:W-:Y:S05]  /*6d70*/  @!P1 BRA `(.L_x_22) ;  /* 0xfffffffc00f09947 */ /* 0x004fea000383ffff */
[----:B------:R-:W-:Y:S05]  /*6d80*/  BRA `(.L_x_21) ;  /* 0xffffffac00747947 */ /* 0x000fea000383ffff */
.L_x_27:
[----:B-1----:R1:W2:Y:S02]  /*6d90*/  SYNCS.PHASECHK.TRANS64.TRYWAIT P1, [R5+URZ], R4 ;  /* 0x00000004050075a7 */ /* 0x0022a4000802017f */
[----:B--2---:R-:W-:Y:S05]  /*6da0*/  @!P1 NANOSLEEP.SYNCS 0x989680 ;  /* 0x009896800000995d */ /* 0x004fea0003900000 */
[----:B------:R-:W2:Y:S02]  /*6db0*/  @!P1 SYNCS.PHASECHK.TRANS64 P1, [R5+URZ], R4 ;  /* 0x00000004050095a7 */ /* 0x000ea4000802007f */
[----:B--2---:R-:W-:Y:S05]  /*6dc0*/  @!P1 BRA `(.L_x_27) ;  /* 0xfffffffc00f09947 */ /* 0x004fea000383ffff */
[----:B------:R-:W-:Y:S05]  /*6dd0*/  BRA `(.L_x_26) ;  /* 0xffffffac00f47947 */ /* 0x000fea000383ffff */
.L_x_110:
[----:B------:R-:W-:Y:S01]  /*6de0*/  BSSY B1, `(.L_x_162) ;  /* 0x0000006000017945 */ /* 0x000fe20003800000 */
[----:B------:R-:W-:-:S07]  /*6df0*/  IMAD.MOV.U32 R15, RZ, RZ, -0x1 ;  /* 0xffffffffff0f7424 */ /* 0x000fce00078e00ff */
[----:B------:R-:W-:Y:S05]  /*6e00*/  WARPSYNC.COLLECTIVE R15, `(.L_x_163) ;  /* 0x000000000f0c7348 */ /* 0x000fea0003c00000 */
[----:B------:R-:W-:Y:S02]  /*6e10*/  ELECT P6, UR62, PT ;  /* 0x00000000003e782f */ /* 0x000fe400038c0000 */
[----:B------:R-:W-:Y:S01]  /*6e20*/  MOV R14, UR62 ;  /* 0x0000003e000e7c02 */ /* 0x000fe20008000f00 */
[----:B------:R-:W-:Y:S10]  /*6e30*/  ENDCOLLECTIVE ;  /* 0x000000000000791b */ /* 0x000ff40003800000 */
.L_x_163:
[----:B------:R-:W-:Y:S05]  /*6e40*/  BSYNC B1 ;  /* 0x0000000000017941 */ /* 0x000fea0003800000 */
.L_x_162:
[----:B------:R-:W-:Y:S05]  /*6e50*/  BRA `(.L_x_164) ;  /* 0xffffffdc008c7947 */ /* 0x000fea000383ffff */
.L_x_113:
[----:B0-----:R0:W1:Y:S02]  /*6e60*/  SYNCS.PHASECHK.TRANS64.TRYWAIT P0, [R20+URZ+0x128], R7 ;  /* 0x00012807140075a7 */ /* 0x001064000800017f */
[----:B-1----:R-:W-:Y:S05]  /*6e70*/  @!P0 NANOSLEEP.SYNCS 0x989680 ;  /* 0x009896800000895d */ /* 0x002fea0003900000 */
[----:B------:R-:W1:Y:S02]  /*6e80*/  @!P0 SYNCS.PHASECHK.TRANS64 P0, [R20+URZ+0x128], R7 ;  /* 0x00012807140085a7 */ /* 0x000e64000800007f */
[----:B-1----:R-:W-:Y:S05]  /*6e90*/  @!P0 BRA `(.L_x_113) ;  /* 0xfffffffc00f08947 */ /* 0x002fea000383ffff */
[----:B------:R-:W-:Y:S05]  /*6ea0*/  BRA `(.L_x_165) ;  /* 0xffffffdc00cc7947 */ /* 0x000fea000383ffff */
.L_x_121:
[----:B------:R-:W-:Y:S01]  /*6eb0*/  BSSY B0, `(.L_x_166) ;  /* 0x0000006000007945 */ /* 0x000fe20003800000 */
[----:B------:R-:W-:-:S07]  /*6ec0*/  IMAD.MOV.U32 R15, RZ, RZ, -0x1 ;  /* 0xffffffffff0f7424 */ /* 0x000fce00078e00ff */
[----:B------:R-:W-:Y:S05]  /*6ed0*/  WARPSYNC.COLLECTIVE R15, `(.L_x_167) ;  /* 0x000000000f0c7348 */ /* 0x000fea0003c00000 */
[----:B------:R-:W-:Y:S02]  /*6ee0*/  ELECT P6, UR62, PT ;  /* 0x00000000003e782f */ /* 0x000fe400038c0000 */
[----:B------:R-:W-:Y:S01]  /*6ef0*/  MOV R14, UR62 ;  /* 0x0000003e000e7c02 */ /* 0x000fe20008000f00 */
[----:B------:R-:W-:Y:S10]  /*6f00*/  ENDCOLLECTIVE ;  /* 0x000000000000791b */ /* 0x000ff40003800000 */
.L_x_167:
[----:B------:R-:W-:Y:S05]  /*6f10*/  BSYNC B0 ;  /* 0x0000000000007941 */ /* 0x000fea0003800000 */
.L_x_166:
[----:B------:R-:W-:Y:S05]  /*6f20*/  BRA `(.L_x_168) ;  /* 0xffffffe8002c7947 */ /* 0x000fea000383ffff */
.L_x_125:
[----:B0-----:R0:W1:Y:S02]  /*6f30*/  SYNCS.PHASECHK.TRANS64.TRYWAIT P0, [R7+URZ], R2 ;  /* 0x00000002070075a7 */ /* 0x001064000800017f */
[----:B-1----:R-:W-:Y:S05]  /*6f40*/  @!P0 NANOSLEEP.SYNCS 0x989680 ;  /* 0x009896800000895d */ /* 0x002fea0003900000 */
[----:B------:R-:W1:Y:S02]  /*6f50*/  @!P0 SYNCS.PHASECHK.TRANS64 P0, [R7+URZ], R2 ;  /* 0x00000002070085a7 */ /* 0x000e64000800007f */
[----:B-1----:R-:W-:Y:S05]  /*6f60*/  @!P0 BRA `(.L_x_125) ;  /* 0xfffffffc00f08947 */ /* 0x002fea000383ffff */
[----:B------:R-:W-:Y:S05]  /*6f70*/  BRA `(.L_x_169) ;  /* 0xffffffe8006c7947 */ /* 0x000fea000383ffff */
.L_x_126:
[----:B0-----:R0:W1:Y:S02]  /*6f80*/  SYNCS.PHASECHK.TRANS64.TRYWAIT P0, [R6+URZ], R3 ;  /* 0x00000003060075a7 */ /* 0x001064000800017f */
[----:B-1----:R-:W-:Y:S05]  /*6f90*/  @!P0 NANOSLEEP.SYNCS 0x989680 ;  /* 0x009896800000895d */ /* 0x002fea0003900000 */
[----:B------:R-:W1:Y:S02]  /*6fa0*/  @!P0 SYNCS.PHASECHK.TRANS64 P0, [R6+URZ], R3 ;  /* 0x00000003060085a7 */ /* 0x000e64000800007f */
[----:B-1----:R-:W-:Y:S05]  /*6fb0*/  @!P0 BRA `(.L_x_126) ;  /* 0xfffffffc00f08947 */ /* 0x002fea000383ffff */
[----:B------:R-:W-:Y:S05]  /*6fc0*/  BRA `(.L_x_170) ;  /* 0xffffffe8007c7947 */ /* 0x000fea000383ffff */
.L_x_127:
[----:B0-----:R0:W1:Y:S02]  /*6fd0*/  SYNCS.PHASECHK.TRANS64.TRYWAIT P0, [R7+URZ], R4 ;  /* 0x00000004070075a7 */ /* 0x001064000800017f */
[----:B-1----:R-:W-:Y:S05]  /*6fe0*/  @!P0 NANOSLEEP.SYNCS 0x989680 ;  /* 0x009896800000895d */ /* 0x002fea0003900000 */
[----:B------:R-:W1:Y:S02]  /*6ff0*/  @!P0 SYNCS.PHASECHK.TRANS64 P0, [R7+URZ], R4 ;  /* 0x00000004070085a7 */ /* 0x000e64000800007f */
[----:B-1----:R-:W-:Y:S05]  /*7000*/  @!P0 BRA `(.L_x_127) ;  /* 0xfffffffc00f08947 */ /* 0x002fea000383ffff */
[----:B------:R-:W-:Y:S05]  /*7010*/  BRA `(.L_x_171) ;  /* 0xffffffe8008c7947 */ /* 0x000fea000383ffff */
.L_x_128:
[----:B0-----:R0:W1:Y:S02]  /*7020*/  SYNCS.PHASECHK.TRANS64.TRYWAIT P0, [R6+URZ], R3 ;  /* 0x00000003060075a7 */ /* 0x001064000800017f */
[----:B-1----:R-:W-:Y:S05]  /*7030*/  @!P0 NANOSLEEP.SYNCS 0x989680 ;  /* 0x009896800000895d */ /* 0x002fea0003900000 */
[----:B------:R-:W1:Y:S02]  /*7040*/  @!P0 SYNCS.PHASECHK.TRANS64 P0, [R6+URZ], R3 ;  /* 0x00000003060085a7 */ /* 0x000e64000800007f */
[----:B-1----:R-:W-:Y:S05]  /*7050*/  @!P0 BRA `(.L_x_128) ;  /* 0xfffffffc00f08947 */ /* 0x002fea000383ffff */
[----:B------:R-:W-:Y:S05]  /*7060*/  BRA `(.L_x_172) ;  /* 0xffffffe8009c7947 */ /* 0x000fea000383ffff */
.L_x_129:
[----:B0-----:R0:W1:Y:S02]  /*7070*/  SYNCS.PHASECHK.TRANS64.TRYWAIT P0, [R7+URZ], R4 ;  /* 0x00000004070075a7 */ /* 0x001064000800017f */
[----:B-1----:R-:W-:Y:S05]  /*7080*/  @!P0 NANOSLEEP.SYNCS 0x989680 ;  /* 0x009896800000895d */ /* 0x002fea0003900000 */
[----:B------:R-:W1:Y:S02]  /*7090*/  @!P0 SYNCS.PHASECHK.TRANS64 P0, [R7+URZ], R4 ;  /* 0x00000004070085a7 */ /* 0x000e64000800007f */
[----:B-1----:R-:W-:Y:S05]  /*70a0*/  @!P0 BRA `(.L_x_129) ;  /* 0xfffffffc00f08947 */ /* 0x002fea000383ffff */
[----:B------:R-:W-:Y:S05]  /*70b0*/  BRA `(.L_x_173) ;  /* 0xffffffe800ac7947 */ /* 0x000fea000383ffff */
.L_x_130:
[----:B0-----:R0:W1:Y:S02]  /*70c0*/  SYNCS.PHASECHK.TRANS64.TRYWAIT P0, [R6+URZ], R3 ;  /* 0x00000003060075a7 */ /* 0x001064000800017f */
[----:B-1----:R-:W-:Y:S05]  /*70d0*/  @!P0 NANOSLEEP.SYNCS 0x989680 ;  /* 0x009896800000895d */ /* 0x002fea0003900000 */
[----:B------:R-:W1:Y:S02]  /*70e0*/  @!P0 SYNCS.PHASECHK.TRANS64 P0, [R6+URZ], R3 ;  /* 0x00000003060085a7 */ /* 0x000e64000800007f */
[----:B-1----:R-:W-:Y:S05]  /*70f0*/  @!P0 BRA `(.L_x_130) ;  /* 0xfffffffc00f08947 */ /* 0x002fea000383ffff */
[----:B------:R-:W-:Y:S05]  /*7100*/  BRA `(.L_x_174) ;  /* 0xffffffe800bc7947 */ /* 0x000fea000383ffff */
.L_x_131:
[----:B0-----:R0:W1:Y:S02]  /*7110*/  SYNCS.PHASECHK.TRANS64.TRYWAIT P0, [R7+URZ], R4 ;  /* 0x00000004070075a7 */ /* 0x001064000800017f */
[----:B-1----:R-:W-:Y:S05]  /*7120*/  @!P0 NANOSLEEP.SYNCS 0x989680 ;  /* 0x009896800000895d */ /* 0x002fea0003900000 */
[----:B------:R-:W1:Y:S02]  /*7130*/  @!P0 SYNCS.PHASECHK.TRANS64 P0, [R7+URZ], R4 ;  /* 0x00000004070085a7 */ /* 0x000e64000800007f */
[----:B-1----:R-:W-:Y:S05]  /*7140*/  @!P0 BRA `(.L_x_131) ;  /* 0xfffffffc00f08947 */ /* 0x002fea000383ffff */
[----:B------:R-:W-:Y:S05]  /*7150*/  BRA `(.L_x_175) ;  /* 0xffffffe800cc7947 */ /* 0x000fea000383ffff */
.L_x_132:
[----:B0-----:R0:W1:Y:S02]  /*7160*/  SYNCS.PHASECHK.TRANS64.TRYWAIT P0, [R6+URZ], R3 ;  /* 0x00000003060075a7 */ /* 0x001064000800017f */
[----:B-1----:R-:W-:Y:S05]  /*7170*/  @!P0 NANOSLEEP.SYNCS 0x989680 ;  /* 0x009896800000895d */ /* 0x002fea0003900000 */
[----:B------:R-:W1:Y:S02]  /*7180*/  @!P0 SYNCS.PHASECHK.TRANS64 P0, [R6+URZ], R3 ;  /* 0x00000003060085a7 */ /* 0x000e64000800007f */
[----:B-1----:R-:W-:Y:S05]  /*7190*/  @!P0 BRA `(.L_x_132) ;  /* 0xfffffffc00f08947 */ /* 0x002fea000383ffff */
[----:B------:R-:W-:Y:S05]  /*71a0*/  BRA `(.L_x_176) ;  /* 0xffffffe800dc7947 */ /* 0x000fea000383ffff */
.L_x_133:
[----:B0-----:R0:W1:Y:S02]  /*71b0*/  SYNCS.PHASECHK.TRANS64.TRYWAIT P0, [R7+URZ], R4 ;  /* 0x00000004070075a7 */ /* 0x001064000800017f */
[----:B-1----:R-:W-:Y:S05]  /*71c0*/  @!P0 NANOSLEEP.SYNCS 0x989680 ;  /* 0x009896800000895d */ /* 0x002fea0003900000 */
[----:B------:R-:W1:Y:S02]  /*71d0*/  @!P0 SYNCS.PHASECHK.TRANS64 P0, [R7+URZ], R4 ;  /* 0x00000004070085a7 */ /* 0x000e64000800007f */
[----:B-1----:R-:W-:Y:S05]  /*71e0*/  @!P0 BRA `(.L_x_133) ;  /* 0xfffffffc00f08947 */ /* 0x002fea000383ffff */
[----:B------:R-:W-:Y:S05]  /*71f0*/  BRA `(.L_x_177) ;  /* 0xffffffe800ec7947 */ /* 0x000fea000383ffff */
.L_x_134:
[----:B0-----:R0:W1:Y:S02]  /*7200*/  SYNCS.PHASECHK.TRANS64.TRYWAIT P0, [R6+URZ], R3 ;  /* 0x00000003060075a7 */ /* 0x001064000800017f */
[----:B-1----:R-:W-:Y:S05]  /*7210*/  @!P0 NANOSLEEP.SYNCS 0x989680 ;  /* 0x009896800000895d */ /* 0x002fea0003900000 */
[----:B------:R-:W1:Y:S02]  /*7220*/  @!P0 SYNCS.PHASECHK.TRANS64 P0, [R6+URZ], R3 ;  /* 0x00000003060085a7 */ /* 0x000e64000800007f */
[----:B-1----:R-:W-:Y:S05]  /*7230*/  @!P0 BRA `(.L_x_134) ;  /* 0xfffffffc00f08947 */ /* 0x002fea000383ffff */
[----:B------:R-:W-:Y:S05]  /*7240*/  BRA `(.L_x_178) ;  /* 0xffffffe800fc7947 */ /* 0x000fea000383ffff */
.L_x_135:
[----:B0-----:R0:W1:Y:S02]  /*7250*/  SYNCS.PHASECHK.TRANS64.TRYWAIT P0, [R7+URZ], R4 ;  /* 0x00000004070075a7 */ /* 0x001064000800017f */
[----:B-1----:R-:W-:Y:S05]  /*7260*/  @!P0 NANOSLEEP.SYNCS 0x989680 ;  /* 0x009896800000895d */ /* 0x002fea0003900000 */
[----:B------:R-:W1:Y:S02]  /*7270*/  @!P0 SYNCS.PHASECHK.TRANS64 P0, [R7+URZ], R4 ;  /* 0x00000004070085a7 */ /* 0x000e64000800007f */
[----:B-1----:R-:W-:Y:S05]  /*7280*/  @!P0 BRA `(.L_x_135) ;  /* 0xfffffffc00f08947 */ /* 0x002fea000383ffff */
[----:B------:R-:W-:Y:S05]  /*7290*/  BRA `(.L_x_179) ;  /* 0xffffffec000c7947 */ /* 0x000fea000383ffff */
.L_x_136:
[----:B0-----:R0:W1:Y:S02]  /*72a0*/  SYNCS.PHASECHK.TRANS64.TRYWAIT P0, [R6+URZ], R3 ;  /* 0x00000003060075a7 */ /* 0x001064000800017f */
[----:B-1----:R-:W-:Y:S05]  /*72b0*/  @!P0 NANOSLEEP.SYNCS 0x989680 ;  /* 0x009896800000895d */ /* 0x002fea0003900000 */
[----:B------:R-:W1:Y:S02]  /*72c0*/  @!P0 SYNCS.PHASECHK.TRANS64 P0, [R6+URZ], R3 ;  /* 0x00000003060085a7 */ /* 0x000e64000800007f */
[----:B-1----:R-:W-:Y:S05]  /*72d0*/  @!P0 BRA `(.L_x_136) ;  /* 0xfffffffc00f08947 */ /* 0x002fea000383ffff */
[----:B------:R-:W-:Y:S05]  /*72e0*/  BRA `(.L_x_180) ;  /* 0xffffffec001c7947 */ /* 0x000fea000383ffff */
.L_x_137:
[----:B0-----:R0:W1:Y:S02]  /*72f0*/  SYNCS.PHASECHK.TRANS64.TRYWAIT P0, [R7+URZ], R4 ;  /* 0x00000004070075a7 */ /* 0x001064000800017f */
[----:B-1----:R-:W-:Y:S05]  /*7300*/  @!P0 NANOSLEEP.SYNCS 0x989680 ;  /* 0x009896800000895d */ /* 0x002fea0003900000 */
[----:B------:R-:W1:Y:S02]  /*7310*/  @!P0 SYNCS.PHASECHK.TRANS64 P0, [R7+URZ], R4 ;  /* 0x00000004070085a7 */ /* 0x000e64000800007f */
[----:B-1----:R-:W-:Y:S05]  /*7320*/  @!P0 BRA `(.L_x_137) ;  /* 0xfffffffc00f08947 */ /* 0x002fea000383ffff */
[----:B------:R-:W-:Y:S05]  /*7330*/  BRA `(.L_x_181) ;  /* 0xffffffec002c7947 */ /* 0x000fea000383ffff */
.L_x_138:
[----:B0-----:R0:W1:Y:S02]  /*7340*/  SYNCS.PHASECHK.TRANS64.TRYWAIT P0, [R6+URZ], R3 ;  /* 0x00000003060075a7 */ /* 0x001064000800017f */
[----:B-1----:R-:W-:Y:S05]  /*7350*/  @!P0 NANOSLEEP.SYNCS 0x989680 ;  /* 0x009896800000895d */ /* 0x002fea0003900000 */
[----:B------:R-:W1:Y:S02]  /*7360*/  @!P0 SYNCS.PHASECHK.TRANS64 P0, [R6+URZ], R3 ;  /* 0x00000003060085a7 */ /* 0x000e64000800007f */
[----:B-1----:R-:W-:Y:S05]  /*7370*/  @!P0 BRA `(.L_x_138) ;  /* 0xfffffffc00f08947 */ /* 0x002fea000383ffff */
[----:B------:R-:W-:Y:S05]  /*7380*/  BRA `(.L_x_182) ;  /* 0xffffffec003c7947 */ /* 0x000fea000383ffff */
.L_x_139:
[----:B0-----:R0:W1:Y:S02]  /*7390*/  SYNCS.PHASECHK.TRANS64.TRYWAIT P0, [R7+URZ], R4 ;  /* 0x00000004070075a7 */ /* 0x001064000800017f */
[----:B-1----:R-:W-:Y:S05]  /*73a0*/  @!P0 NANOSLEEP.SYNCS 0x989680 ;  /* 0x009896800000895d */ /* 0x002fea0003900000 */
[----:B------:R-:W1:Y:S02]  /*73b0*/  @!P0 SYNCS.PHASECHK.TRANS64 P0, [R7+URZ], R4 ;  /* 0x00000004070085a7 */ /* 0x000e64000800007f */
[----:B-1----:R-:W-:Y:S05]  /*73c0*/  @!P0 BRA `(.L_x_139) ;  /* 0xfffffffc00f08947 */ /* 0x002fea000383ffff */
[----:B------:R-:W-:Y:S05]  /*73d0*/  BRA `(.L_x_183) ;  /* 0xffffffec004c7947 */ /* 0x000fea000383ffff */
.L_x_140:
[----:B0-----:R0:W1:Y:S02]  /*73e0*/  SYNCS.PHASECHK.TRANS64.TRYWAIT P0, [R6+URZ], R3 ;  /* 0x00000003060075a7 */ /* 0x001064000800017f */
[----:B-1----:R-:W-:Y:S05]  /*73f0*/  @!P0 NANOSLEEP.SYNCS 0x989680 ;  /* 0x009896800000895d */ /* 0x002fea0003900000 */
[----:B------:R-:W1:Y:S02]  /*7400*/  @!P0 SYNCS.PHASECHK.TRANS64 P0, [R6+URZ], R3 ;  /* 0x00000003060085a7 */ /* 0x000e64000800007f */
[----:B-1----:R-:W-:Y:S05]  /*7410*/  @!P0 BRA `(.L_x_140) ;  /* 0xfffffffc00f08947 */ /* 0x002fea000383ffff */
[----:B------:R-:W-:Y:S05]  /*7420*/  BRA `(.L_x_184) ;  /* 0xffffffec005c7947 */ /* 0x000fea000383ffff */
.L_x_141:
[----:B0-----:R0:W1:Y:S02]  /*7430*/  SYNCS.PHASECHK.TRANS64.TRYWAIT P0, [R7+URZ], R4 ;  /* 0x00000004070075a7 */ /* 0x001064000800017f */
[----:B-1----:R-:W-:Y:S05]  /*7440*/  @!P0 NANOSLEEP.SYNCS 0x989680 ;  /* 0x009896800000895d */ /* 0x002fea0003900000 */
[----:B------:R-:W1:Y:S02]  /*7450*/  @!P0 SYNCS.PHASECHK.TRANS64 P0, [R7+URZ], R4 ;  /* 0x00000004070085a7 */ /* 0x000e64000800007f */
[----:B-1----:R-:W-:Y:S05]  /*7460*/  @!P0 BRA `(.L_x_141) ;  /* 0xfffffffc00f08947 */ /* 0x002fea000383ffff */
[----:B------:R-:W-:Y:S05]  /*7470*/  BRA `(.L_x_185) ;  /* 0xffffffec006c7947 */ /* 0x000fea000383ffff */
.L_x_142:
[----:B0-----:R0:W1:Y:S02]  /*7480*/  SYNCS.PHASECHK.TRANS64.TRYWAIT P0, [R6+URZ], R3 ;  /* 0x00000003060075a7 */ /* 0x001064000800017f */
[----:B-1----:R-:W-:Y:S05]  /*7490*/  @!P0 NANOSLEEP.SYNCS 0x989680 ;  /* 0x009896800000895d */ /* 0x002fea0003900000 */
[----:B------:R-:W1:Y:S02]  /*74a0*/  @!P0 SYNCS.PHASECHK.TRANS64 P0, [R6+URZ], R3 ;  /* 0x00000003060085a7 */ /* 0x000e64000800007f */
[----:B-1----:R-:W-:Y:S05]  /*74b0*/  @!P0 BRA `(.L_x_142) ;  /* 0xfffffffc00f08947 */ /* 0x002fea000383ffff */
[----:B------:R-:W-:Y:S05]  /*74c0*/  BRA `(.L_x_186) ;  /* 0xffffffec007c7947 */ /* 0x000fea000383ffff */
.L_x_143:
[----:B0-----:R0:W1:Y:S02]  /*74d0*/  SYNCS.PHASECHK.TRANS64.TRYWAIT P0, [R7+URZ], R4 ;  /* 0x00000004070075a7 */ /* 0x001064000800017f */
[----:B-1----:R-:W-:Y:S05]  /*74e0*/  @!P0 NANOSLEEP.SYNCS 0x989680 ;  /* 0x009896800000895d */ /* 0x002fea0003900000 */
[----:B------:R-:W1:Y:S02]  /*74f0*/  @!P0 SYNCS.PHASECHK.TRANS64 P0, [R7+URZ], R4 ;  /* 0x00000004070085a7 */ /* 0x000e64000800007f */
[----:B-1----:R-:W-:Y:S05]  /*7500*/  @!P0 BRA `(.L_x_143) ;  /* 0xfffffffc00f08947 */ /* 0x002fea000383ffff */
[----:B------:R-:W-:Y:S05]  /*7510*/  BRA `(.L_x_187) ;  /* 0xffffffec008c7947 */ /* 0x000fea000383ffff */
.L_x_144:
[----:B0-----:R0:W1:Y:S02]  /*7520*/  SYNCS.PHASECHK.TRANS64.TRYWAIT P0, [R6+URZ], R3 ;  /* 0x00000003060075a7 */ /* 0x001064000800017f */
[----:B-1----:R-:W-:Y:S05]  /*7530*/  @!P0 NANOSLEEP.SYNCS 0x989680 ;  /* 0x009896800000895d */ /* 0x002fea0003900000 */
[----:B------:R-:W1:Y:S02]  /*7540*/  @!P0 SYNCS.PHASECHK.TRANS64 P0, [R6+URZ], R3 ;  /* 0x00000003060085a7 */ /* 0x000e64000800007f */
[----:B-1----:R-:W-:Y:S05]  /*7550*/  @!P0 BRA `(.L_x_144) ;  /* 0xfffffffc00f08947 */ /* 0x002fea000383ffff */
[----:B------:R-:W-:Y:S05]  /*7560*/  BRA `(.L_x_188) ;  /* 0xffffffec009c7947 */ /* 0x000fea000383ffff */
.L_x_145:
[----:B0-----:R0:W1:Y:S02]  /*7570*/  SYNCS.PHASECHK.TRANS64.TRYWAIT P0, [R7+URZ], R4 ;  /* 0x00000004070075a7 */ /* 0x001064000800017f */
[----:B-1----:R-:W-:Y:S05]  /*7580*/  @!P0 NANOSLEEP.SYNCS 0x989680 ;  /* 0x009896800000895d */ /* 0x002fea0003900000 */
[----:B------:R-:W1:Y:S02]  /*7590*/  @!P0 SYNCS.PHASECHK.TRANS64 P0, [R7+URZ], R4 ;  /* 0x00000004070085a7 */ /* 0x000e64000800007f */
[----:B-1----:R-:W-:Y:S05]  /*75a0*/  @!P0 BRA `(.L_x_145) ;  /* 0xfffffffc00f08947 */ /* 0x002fea000383ffff */
[----:B------:R-:W-:Y:S05]  /*75b0*/  BRA `(.L_x_189) ;  /* 0xffffffec00ac7947 */ /* 0x000fea000383ffff */
.L_x_146:
[----:B0-----:R0:W1:Y:S02]  /*75c0*/  SYNCS.PHASECHK.TRANS64.TRYWAIT P0, [R6+URZ], R3 ;  /* 0x00000003060075a7 */ /* 0x001064000800017f */
[----:B-1----:R-:W-:Y:S05]  /*75d0*/  @!P0 NANOSLEEP.SYNCS 0x989680 ;  /* 0x009896800000895d */ /* 0x002fea0003900000 */
[----:B------:R-:W1:Y:S02]  /*75e0*/  @!P0 SYNCS.PHASECHK.TRANS64 P0, [R6+URZ], R3 ;  /* 0x00000003060085a7 */ /* 0x000e64000800007f */
[----:B-1----:R-:W-:Y:S05]  /*75f0*/  @!P0 BRA `(.L_x_146) ;  /* 0xfffffffc00f08947 */ /* 0x002fea000383ffff */
[----:B------:R-:W-:Y:S05]  /*7600*/  BRA `(.L_x_190) ;  /* 0xffffffec00bc7947 */ /* 0x000fea000383ffff */
.L_x_147:
[----:B0-----:R0:W1:Y:S02]  /*7610*/  SYNCS.PHASECHK.TRANS64.TRYWAIT P0, [R7+URZ], R4 ;  /* 0x00000004070075a7 */ /* 0x001064000800017f */
[----:B-1----:R-:W-:Y:S05]  /*7620*/  @!P0 NANOSLEEP.SYNCS 0x989680 ;  /* 0x009896800000895d */ /* 0x002fea0003900000 */
[----:B------:R-:W1:Y:S02]  /*7630*/  @!P0 SYNCS.PHASECHK.TRANS64 P0, [R7+URZ], R4 ;  /* 0x00000004070085a7 */ /* 0x000e64000800007f */
[----:B-1----:R-:W-:Y:S05]  /*7640*/  @!P0 BRA `(.L_x_147) ;  /* 0xfffffffc00f08947 */ /* 0x002fea000383ffff */
[----:B------:R-:W-:Y:S05]  /*7650*/  BRA `(.L_x_191) ;  /* 0xffffffec00cc7947 */ /* 0x000fea000383ffff */
.L_x_148:
[----:B0-----:R0:W1:Y:S02]  /*7660*/  SYNCS.PHASECHK.TRANS64.TRYWAIT P0, [R6+URZ], R3 ;  /* 0x00000003060075a7 */ /* 0x001064000800017f */
[----:B-1----:R-:W-:Y:S05]  /*7670*/  @!P0 NANOSLEEP.SYNCS 0x989680 ;  /* 0x009896800000895d */ /* 0x002fea0003900000 */
[----:B------:R-:W1:Y:S02]  /*7680*/  @!P0 SYNCS.PHASECHK.TRANS64 P0, [R6+URZ], R3 ;  /* 0x00000003060085a7 */ /* 0x000e64000800007f */
[----:B-1----:R-:W-:Y:S05]  /*7690*/  @!P0 BRA `(.L_x_148) ;  /* 0xfffffffc00f08947 */ /* 0x002fea000383ffff */
[----:B------:R-:W-:Y:S05]  /*76a0*/  BRA `(.L_x_192) ;  /* 0xffffffec00dc7947 */ /* 0x000fea000383ffff */
.L_x_149:
[----:B0-----:R0:W1:Y:S02]  /*76b0*/  SYNCS.PHASECHK.TRANS64.TRYWAIT P0, [R7+URZ], R4 ;  /* 0x00000004070075a7 */ /* 0x001064000800017f */
[----:B-1----:R-:W-:Y:S05]  /*76c0*/  @!P0 NANOSLEEP.SYNCS 0x989680 ;  /* 0x009896800000895d */ /* 0x002fea0003900000 */
[----:B------:R-:W1:Y:S02]  /*76d0*/  @!P0 SYNCS.PHASECHK.TRANS64 P0, [R7+URZ], R4 ;  /* 0x00000004070085a7 */ /* 0x000e64000800007f */
[----:B-1----:R-:W-:Y:S05]  /*76e0*/  @!P0 BRA `(.L_x_149) ;  /* 0xfffffffc00f08947 */ /* 0x002fea000383ffff */
[----:B------:R-:W-:Y:S05]  /*76f0*/  BRA `(.L_x_193) ;  /* 0xffffffec00ec7947 */ /* 0x000fea000383ffff */
.L_x_150:
[----:B0-----:R0:W1:Y:S02]  /*7700*/  SYNCS.PHASECHK.TRANS64.TRYWAIT P0, [R6+URZ], R3 ;  /* 0x00000003060075a7 */ /* 0x001064000800017f */
[----:B-1----:R-:W-:Y:S05]  /*7710*/  @!P0 NANOSLEEP.SYNCS 0x989680 ;  /* 0x009896800000895d */ /* 0x002fea0003900000 */
[----:B------:R-:W1:Y:S02]  /*7720*/  @!P0 SYNCS.PHASECHK.TRANS64 P0, [R6+URZ], R3 ;  /* 0x00000003060085a7 */ /* 0x000e64000800007f */
[----:B-1----:R-:W-:Y:S05]  /*7730*/  @!P0 BRA `(.L_x_150) ;  /* 0xfffffffc00f08947 */ /* 0x002fea000383ffff */
[----:B------:R-:W-:Y:S05]  /*7740*/  BRA `(.L_x_194) ;  /* 0xffffffec00fc7947 */ /* 0x000fea000383ffff */
.L_x_151:
[----:B0-----:R0:W1:Y:S02]  /*7750*/  SYNCS.PHASECHK.TRANS64.TRYWAIT P0, [R7+URZ], R4 ;  /* 0x00000004070075a7 */ /* 0x001064000800017f */
[----:B-1----:R-:W-:Y:S05]  /*7760*/  @!P0 NANOSLEEP.SYNCS 0x989680 ;  /* 0x009896800000895d */ /* 0x002fea0003900000 */
[----:B------:R-:W1:Y:S02]  /*7770*/  @!P0 SYNCS.PHASECHK.TRANS64 P0, [R7+URZ], R4 ;  /* 0x00000004070085a7 */ /* 0x000e64000800007f */
[----:B-1----:R-:W-:Y:S05]  /*7780*/  @!P0 BRA `(.L_x_151) ;  /* 0xfffffffc00f08947 */ /* 0x002fea000383ffff */
[----:B------:R-:W-:Y:S05]  /*7790*/  BRA `(.L_x_195) ;  /* 0xfffffff0000c7947 */ /* 0x000fea000383ffff */
.L_x_152:
[----:B0-----:R0:W1:Y:S02]  /*77a0*/  SYNCS.PHASECHK.TRANS64.TRYWAIT P0, [R6+URZ], R3 ;  /* 0x00000003060075a7 */ /* 0x001064000800017f */
[----:B-1----:R-:W-:Y:S05]  /*77b0*/  @!P0 NANOSLEEP.SYNCS 0x989680 ;  /* 0x009896800000895d */ /* 0x002fea0003900000 */
[----:B------:R-:W1:Y:S02]  /*77c0*/  @!P0 SYNCS.PHASECHK.TRANS64 P0, [R6+URZ], R3 ;  /* 0x00000003060085a7 */ /* 0x000e64000800007f */
[----:B-1----:R-:W-:Y:S05]  /*77d0*/  @!P0 BRA `(.L_x_152) ;  /* 0xfffffffc00f08947 */ /* 0x002fea000383ffff */
[----:B------:R-:W-:Y:S05]  /*77e0*/  BRA `(.L_x_196) ;  /* 0xfffffff0001c7947 */ /* 0x000fea000383ffff */
.L_x_153:
[----:B0-----:R0:W1:Y:S02]  /*77f0*/  SYNCS.PHASECHK.TRANS64.TRYWAIT P0, [R7+URZ], R4 ;  /* 0x00000004070075a7 */ /* 0x001064000800017f */
[----:B-1----:R-:W-:Y:S05]  /*7800*/  @!P0 NANOSLEEP.SYNCS 0x989680 ;  /* 0x009896800000895d */ /* 0x002fea0003900000 */
[----:B------:R-:W1:Y:S02]  /*7810*/  @!P0 SYNCS.PHASECHK.TRANS64 P0, [R7+URZ], R4 ;  /* 0x00000004070085a7 */ /* 0x000e64000800007f */
[----:B-1----:R-:W-:Y:S05]  /*7820*/  @!P0 BRA `(.L_x_153) ;  /* 0xfffffffc00f08947 */ /* 0x002fea000383ffff */
[----:B------:R-:W-:Y:S05]  /*7830*/  BRA `(.L_x_197) ;  /* 0xfffffff0002c7947 */ /* 0x000fea000383ffff */
.L_x_154:
[----:B0-----:R0:W1:Y:S02]  /*7840*/  SYNCS.PHASECHK.TRANS64.TRYWAIT P0, [R6+URZ], R3 ;  /* 0x00000003060075a7 */ /* 0x001064000800017f */
[----:B-1----:R-:W-:Y:S05]  /*7850*/  @!P0 NANOSLEEP.SYNCS 0x989680 ;  /* 0x009896800000895d */ /* 0x002fea0003900000 */
[----:B------:R-:W1:Y:S02]  /*7860*/  @!P0 SYNCS.PHASECHK.TRANS64 P0, [R6+URZ], R3 ;  /* 0x00000003060085a7 */ /* 0x000e64000800007f */
[----:B-1----:R-:W-:Y:S05]  /*7870*/  @!P0 BRA `(.L_x_154) ;  /* 0xfffffffc00f08947 */ /* 0x002fea000383ffff */
[----:B------:R-:W-:Y:S05]  /*7880*/  BRA `(.L_x_198) ;  /* 0xfffffff0003c7947 */ /* 0x000fea000383ffff */
.L_x_155:
[----:B0-----:R0:W1:Y:S02]  /*7890*/  SYNCS.PHASECHK.TRANS64.TRYWAIT P0, [R7+URZ], R4 ;  /* 0x00000004070075a7 */ /* 0x001064000800017f */
[----:B-1----:R-:W-:Y:S05]  /*78a0*/  @!P0 NANOSLEEP.SYNCS 0x989680 ;  /* 0x009896800000895d */ /* 0x002fea0003900000 */
[----:B------:R-:W1:Y:S02]  /*78b0*/  @!P0 SYNCS.PHASECHK.TRANS64 P0, [R7+URZ], R4 ;  /* 0x00000004070085a7 */ /* 0x000e64000800007f */
[----:B-1----:R-:W-:Y:S05]  /*78c0*/  @!P0 BRA `(.L_x_155) ;  /* 0xfffffffc00f08947 */ /* 0x002fea000383ffff */
[----:B------:R-:W-:Y:S05]  /*78d0*/  BRA `(.L_x_199) ;  /* 0xfffffff0004c7947 */ /* 0x000fea000383ffff */
.L_x_156:
[----:B0-----:R0:W1:Y:S02]  /*78e0*/  SYNCS.PHASECHK.TRANS64.TRYWAIT P0, [R6+URZ], R3 ;  /* 0x00000003060075a7 */ /* 0x001064000800017f */
[----:B-1----:R-:W-:Y:S05]  /*78f0*/  @!P0 NANOSLEEP.SYNCS 0x989680 ;  /* 0x009896800000895d */ /* 0x002fea0003900000 */
[----:B------:R-:W1:Y:S02]  /*7900*/  @!P0 SYNCS.PHASECHK.TRANS64 P0, [R6+URZ], R3 ;  /* 0x00000003060085a7 */ /* 0x000e64000800007f */
[----:B-1----:R-:W-:Y:S05]  /*7910*/  @!P0 BRA `(.L_x_156) ;  /* 0xfffffffc00f08947 */ /* 0x002fea000383ffff */
[----:B------:R-:W-:Y:S05]  /*7920*/  BRA `(.L_x_200) ;  /* 0xfffffff0005c7947 */ /* 0x000fea000383ffff */
.L_x_157:
[----:B0-----:R0:W1:Y:S02]  /*7930*/  SYNCS.PHASECHK.TRANS64.TRYWAIT P0, [R7+URZ], R4 ;  /* 0x00000004070075a7 */ /* 0x001064000800017f */
[----:B-1----:R-:W-:Y:S05]  /*7940*/  @!P0 NANOSLEEP.SYNCS 0x989680 ;  /* 0x009896800000895d */ /* 0x002fea0003900000 */
[----:B------:R-:W1:Y:S02]  /*7950*/  @!P0 SYNCS.PHASECHK.TRANS64 P0, [R7+URZ], R4 ;  /* 0x00000004070085a7 */ /* 0x000e64000800007f */
[----:B-1----:R-:W-:Y:S05]  /*7960*/  @!P0 BRA `(.L_x_157) ;  /* 0xfffffffc00f08947 */ /* 0x002fea000383ffff */
[----:B------:R-:W-:Y:S05]  /*7970*/  BRA `(.L_x_201) ;  /* 0xfffffff0006c7947 */ /* 0x000fea000383ffff */
.L_x_158:
[----:B0-----:R0:W1:Y:S02]  /*7980*/  SYNCS.PHASECHK.TRANS64.TRYWAIT P0, [R6+URZ], R3 ;  /* 0x00000003060075a7 */ /* 0x001064000800017f */
[----:B-1----:R-:W-:Y:S05]  /*7990*/  @!P0 NANOSLEEP.SYNCS 0x989680 ;  /* 0x009896800000895d */ /* 0x002fea0003900000 */
[----:B------:R-:W1:Y:S02]  /*79a0*/  @!P0 SYNCS.PHASECHK.TRANS64 P0, [R6+URZ], R3 ;  /* 0x00000003060085a7 */ /* 0x000e64000800007f */
[----:B-1----:R-:W-:Y:S05]  /*79b0*/  @!P0 BRA `(.L_x_158) ;  /* 0xfffffffc00f08947 */ /* 0x002fea000383ffff */
[----:B------:R-:W-:Y:S05]  /*79c0*/  BRA `(.L_x_202) ;  /* 0xfffffff0007c7947 */ /* 0x000fea000383ffff */
.L_x_159:
[----:B0-----:R0:W1:Y:S02]  /*79d0*/  SYNCS.PHASECHK.TRANS64.TRYWAIT P0, [R7+URZ], R4 ;  /* 0x00000004070075a7 */ /* 0x001064000800017f */
[----:B-1----:R-:W-:Y:S05]  /*79e0*/  @!P0 NANOSLEEP.SYNCS 0x989680 ;  /* 0x009896800000895d */ /* 0x002fea0003900000 */
[----:B------:R-:W1:Y:S02]  /*79f0*/  @!P0 SYNCS.PHASECHK.TRANS64 P0, [R7+URZ], R4 ;  /* 0x00000004070085a7 */ /* 0x000e64000800007f */
[----:B-1----:R-:W-:Y:S05]  /*7a00*/  @!P0 BRA `(.L_x_159) ;  /* 0xfffffffc00f08947 */ /* 0x002fea000383ffff */
[----:B------:R-:W-:Y:S05]  /*7a10*/  BRA `(.L_x_203) ;  /* 0xfffffff0008c7947 */ /* 0x000fea000383ffff */
.L_x_160:
[----:B-1----:R1:W2:Y:S02]  /*7a20*/  SYNCS.PHASECHK.TRANS64.TRYWAIT P0, [R6+URZ], R3 ;  /* 0x00000003060075a7 */ /* 0x0022a4000800017f */
[----:B--2---:R-:W-:Y:S05]  /*7a30*/  @!P0 NANOSLEEP.SYNCS 0x989680 ;  /* 0x009896800000895d */ /* 0x004fea0003900000 */
[----:B------:R-:W2:Y:S02]  /*7a40*/  @!P0 SYNCS.PHASECHK.TRANS64 P0, [R6+URZ], R3 ;  /* 0x00000003060085a7 */ /* 0x000ea4000800007f */
[----:B--2---:R-:W-:Y:S05]  /*7a50*/  @!P0 BRA `(.L_x_160) ;  /* 0xfffffffc00f08947 */ /* 0x004fea000383ffff */
[----:B------:R-:W-:Y:S05]  /*7a60*/  BRA `(.L_x_204) ;  /* 0xfffffff000947947 */ /* 0x000fea000383ffff */
.L_x_205:
[----:B------:R-:W-:-:S00]  /*7a70*/  BRA `(.L_x_205) ;  /* 0xfffffffc00fc7947 */ /* 0x000fc0000383ffff */
[----:B------:R-:W-:-:S00]  /*7a80*/  NOP ;  /* 0x0000000000007918 */ /* 0x000fc00000000000 */
[----:B------:R-:W-:-:S00]  /*7a90*/  NOP ;  /* 0x0000000000007918 */ /* 0x000fc00000000000 */
[----:B------:R-:W-:-:S00]  /*7aa0*/  NOP ;  /* 0x0000000000007918 */ /* 0x000fc00000000000 */
[----:B------:R-:W-:-:S00]  /*7ab0*/  NOP ;  /* 0x0000000000007918 */ /* 0x000fc00000000000 */
[----:B------:R-:W-:-:S00]  /*7ac0*/  NOP ;  /* 0x0000000000007918 */ /* 0x000fc00000000000 */
[----:B------:R-:W-:-:S00]  /*7ad0*/  NOP ;  /* 0x0000000000007918 */ /* 0x000fc00000000000 */
[----:B------:R-:W-:-:S00]  /*7ae0*/  NOP ;  /* 0x0000000000007918 */ /* 0x000fc00000000000 */
[----:B------:R-:W-:-:S00]  /*7af0*/  NOP ;  /* 0x0000000000007918 */ /* 0x000fc00000000000 */
.L_x_206:


//--------------------- .nv.global.init           --------------------------
	.section	.nv.global.init,"aw",@progbits
.nv.global.init:
	.type		$str$22,@object
	.size		$str$22,($str$23 - $str$22)
$str$22:
        /*0000*/ 	.byte	0x6b, 0x5f, 0x74, 0x69, 0x6c, 0x65, 0x5f, 0x63, 0x6f, 0x75, 0x6e, 0x74, 0x20, 0x3e, 0x3d, 0x20
        /*0010*/ 	.byte	0x31, 0x00
	.type		$str$23,@object
	.size		$str$23,(__unnamed_1 - $str$23)
$str$23:
        /*0012*/ 	.byte	0x2f, 0x74, 0x6d, 0x70, 0x2f, 0x63, 0x75, 0x74, 0x6c, 0x61, 0x73, 0x73, 0x5f, 0x73, 0x77, 0x65
        /*0022*/ 	.byte	0x65, 0x70, 0x5f, 0x73, 0x72, 0x63, 0x2f, 0x69, 0x6e, 0x63, 0x6c, 0x75, 0x64, 0x65, 0x2f, 0x63
        /*0032*/ 	.byte	0x75, 0x74, 0x6c, 0x61, 0x73, 0x73, 0x2f, 0x67, 0x65, 0x6d, 0x6d, 0x2f, 0x63, 0x6f, 0x6c, 0x6c
        /*0042*/ 	.byte	0x65, 0x63, 0x74, 0x69, 0x76, 0x65, 0x2f, 0x73, 0x6d, 0x39, 0x30, 0x5f, 0x6d, 0x6d, 0x61, 0x5f
        /*0052*/ 	.byte	0x74, 0x6d, 0x61, 0x5f, 0x67, 0x6d, 0x6d, 0x61, 0x5f, 0x73, 0x73, 0x5f, 0x77, 0x61, 0x72, 0x70
        /*0062*/ 	.byte	0x73, 0x70, 0x65, 0x63, 0x69, 0x61, 0x6c, 0x69, 0x7a, 0x65, 0x64, 0x2e, 0x68, 0x70, 0x70, 0x00
	.type		__unnamed_1,@object
	.size		__unnamed_1,(.L_0 - __unnamed_1)
__unnamed_1:
        /*0072*/ 	.byte	0x76, 0x6f, 0x69, 0x64, 0x20, 0x63, 0x75, 0x74, 0x6c, 0x61, 0x73, 0x73, 0x3a, 0x3a, 0x67, 0x65
        /* <DEDUP_REMOVED lines=172> */
        /*0b42*/ 	.byte	0x6e, 0x74, 0x69, 0x74, 0x79, 0x5d, 0x00
.L_0:


//--------------------- .nv.shared._ZN7cutlass13device_kernelINS_4gemm6kernel13GemmUniversalIN4cute5tupleIJiiiiEEENS1_10collective13CollectiveMmaINS1_34MainloopSm90TmaGmmaWarpSpecializedILi37ENS5_IJNS4_1CILi1EEENSA_ILi2EEESB_EEENS1_35KernelTmaWarpSpecializedCooperativeEEENS5_IJNSA_ILi128EEENSA_ILi64EEENSA_ILi32EEEEEEaNS5_IJlSB_lEEEaSK_NS4_8TiledMMAINS4_8MMA_AtomIJNS4_4SM904GMMA26MMA_64x64x32_S32S8S8_SS_TNEEEENS4_6LayoutINS5_IJSC_SB_SB_EEENS5_IJSB_NSA_ILi0EEEST_EEEEENS5_IJNS4_10UnderscoreESW_SW_EEEEENS4_23SM90_TMA_LOAD_MULTICASTENS4_14ComposedLayoutINS4_7SwizzleILi1ELi4ELi3EEENS4_18smem_ptr_flag_bitsILi8EEENSR_INS5_IJNSA_ILi8EEESI_EEENS5_IJSI_SB_EEEEEEEvNS4_8identityENS4_13SM90_TMA_LOADES19_vS1A_EENS_8epilogue10collective6detail29Sm90TmaWarpSpecializedAdapterINS1E_15DefaultEpilogueIaSK_SK_NS1D_6thread17LinearCombinationIaLi1EiiLNS1I_9ScaleType4KindE0ELNS_15FloatRoundStyleE2EaEENS1_15EpilogueDefaultEEEEEvvEEEEvNT_6ParamsE --------------------------
	.section	.nv.shared._ZN7cutlass13device_kernelINS_4gemm6kernel13GemmUniversalIN4cute5tupleIJiiiiEEENS1_10collective13CollectiveMmaINS1_34MainloopSm90TmaGmmaWarpSpecializedILi37ENS5_IJNS4_1CILi1EEENSA_ILi2EEESB_EEENS1_35KernelTmaWarpSpecializedCooperativeEEENS5_IJNSA_ILi128EEENSA_ILi64EEENSA_ILi32EEEEEEaNS5_IJlSB_lEEEaSK_NS4_8TiledMMAINS4_8MMA_AtomIJNS4_4SM904GMMA26MMA_64x64x32_S32S8S8_SS_TNEEEENS4_6LayoutINS5_IJSC_SB_SB_EEENS5_IJSB_NSA_ILi0EEEST_EEEEENS5_IJNS4_10UnderscoreESW_SW_EEEEENS4_23SM90_TMA_LOAD_MULTICASTENS4_14ComposedLayoutINS4_7SwizzleILi1ELi4ELi3EEENS4_18smem_ptr_flag_bitsILi8EEENSR_INS5_IJNSA_ILi8EEESI_EEENS5_IJSI_SB_EEEEEEEvNS4_8identityENS4_13SM90_TMA_LOADES19_vS1A_EENS_8epilogue10collective6detail29Sm90TmaWarpSpecializedAdapterINS1E_15DefaultEpilogueIaSK_SK_NS1D_6thread17LinearCombinationIaLi1EiiLNS1I_9ScaleType4KindE0ELNS_15FloatRoundStyleE2EaEENS1_15EpilogueDefaultEEEEEvvEEEEvNT_6ParamsE,"aw",@nobits
	.sectionflags	@""
	.align	16
	.zero		1024


//--------------------- .nv.shared.reserved.0     --------------------------
	.section	.nv.shared.reserved.0,"aw",@nobits
	.weak		__nv_reservedSMEM_offset_0_alias
	.size		__nv_reservedSMEM_offset_0_alias, 0, 0
	.other		__nv_reservedSMEM_offset_0_alias,@"STO_CUDA_RESERVED_SHARED STV_DEFAULT"
__nv_reservedSMEM_offset_0_alias:
	.zero		0


//--------------------- .nv.global                --------------------------
	.section	.nv.global,"aw",@nobits
.nv.global:
	.type		_ZN39_INTERNAL_89355649_4_k_cu_1f2c4036_43144cute1_E,@object
	.size		_ZN39_INTERNAL_89355649_4_k_cu_1f2c4036_43144cute1_E,(_ZN39_INTERNAL_89355649_4_k_cu_1f2c4036_43144cuda3std3__45__cpo6cbeginE - _ZN39_INTERNAL_89355649_4_k_cu_1f2c4036_43144cute1_E)
_ZN39_INTERNAL_89355649_4_k_cu_1f2c4036_43144cute1_E:
	.zero		1
	.type		_ZN39_INTERNAL_89355649_4_k_cu_1f2c4036_43144cuda3std3__45__cpo6cbeginE,@object
	.size		_ZN39_INTERNAL_89355649_4_k_cu_1f2c4036_43144cuda3std3__45__cpo6cbeginE,(_ZN39_INTERNAL_89355649_4_k_cu_1f2c4036_43144cuda3std3__48in_placeE - _ZN39_INTERNAL_89355649_4_k_cu_1f2c4036_43144cuda3std3__45__cpo6cbeginE)
_ZN39_INTERNAL_89355649_4_k_cu_1f2c4036_43144cuda3std3__45__cpo6cbeginE:
	.zero		1
	.type		_ZN39_INTERNAL_89355649_4_k_cu_1f2c4036_43144cuda3std3__48in_placeE,@object
	.size		_ZN39_INTERNAL_89355649_4_k_cu_1f2c4036_43144cuda3std3__48in_placeE,(_ZN39_INTERNAL_89355649_4_k_cu_1f2c4036_43144cuda3std6ranges3__45__cpo9iter_moveE - _ZN39_INTERNAL_89355649_4_k_cu_1f2c4036_43144cuda3std3__48in_placeE)
_ZN39_INTERNAL_89355649_4_k_cu_1f2c4036_43144cuda3std3__48in_placeE:
	.zero		1
	.type		_ZN39_INTERNAL_89355649_4_k_cu_1f2c4036_43144cuda3std6ranges3__45__cpo9iter_moveE,@object
	.size		_ZN39_INTERNAL_89355649_4_k_cu_1f2c4036_43144cuda3std6ranges3__45__cpo9iter_moveE,(_ZN39_INTERNAL_89355649_4_k_cu_1f2c4036_43144cuda3std3__45__cpo5beginE - _ZN39_INTERNAL_89355649_4_k_cu_1f2c4036_43144cuda3std6ranges3__45__cpo9iter_moveE)
_ZN39_INTERNAL_89355649_4_k_cu_1f2c4036_43144cuda3std6ranges3__45__cpo9iter_moveE:
	.zero		1
	.type		_ZN39_INTERNAL_89355649_4_k_cu_1f2c4036_43144cuda3std3__45__cpo5beginE,@object
	.size		_ZN39_INTERNAL_89355649_4_k_cu_1f2c4036_43144cuda3std3__45__cpo5beginE,(_ZN39_INTERNAL_89355649_4_k_cu_1f2c4036_43144cuda3std3__441_GLOBAL__N__89355649_4_k_cu_1f2c4036_43146ignoreE - _ZN39_INTERNAL_89355649_4_k_cu_1f2c4036_43144cuda3std3__45__cpo5beginE)
_ZN39_INTERNAL_89355649_4_k_cu_1f2c4036_43144cuda3std3__45__cpo5beginE:
	.zero		1
	.type		_ZN39_INTERNAL_89355649_4_k_cu_1f2c4036_43144cuda3std3__441_GLOBAL__N__89355649_4_k_cu_1f2c4036_43146ignoreE,@object
	.size		_ZN39_INTERNAL_89355649_4_k_cu_1f2c4036_43144cuda3std3__441_GLOBAL__N__89355649_4_k_cu_1f2c4036_43146ignoreE,(_ZN39_INTERNAL_89355649_4_k_cu_1f2c4036_43144cute7productE - _ZN39_INTERNAL_89355649_4_k_cu_1f2c4036_43144cuda3std3__441_GLOBAL__N__89355649_4_k_cu_1f2c4036_43146ignoreE)
_ZN39_INTERNAL_89355649_4_k_cu_1f2c4036_43144cuda3std3__441_GLOBAL__N__89355649_4_k_cu_1f2c4036_43146ignoreE:
	.zero		1
	.type		_ZN39_INTERNAL_89355649_4_k_cu_1f2c4036_43144cute7productE,@object
	.size		_ZN39_INTERNAL_89355649_4_k_cu_1f2c4036_43144cute7productE,(_ZN39_INTERNAL_89355649_4_k_cu_1f2c4036_43144cuda3std3__45__cpo3endE - _ZN39_INTERNAL_89355649_4_k_cu_1f2c4036_43144cute7productE)
_ZN39_INTERNAL_89355649_4_k_cu_1f2c4036_43144cute7productE:
	.zero		1
	.type		_ZN39_INTERNAL_89355649_4_k_cu_1f2c4036_43144cuda3std3__45__cpo3endE,@object
	.size		_ZN39_INTERNAL_89355649_4_k_cu_1f2c4036_43144cuda3std3__45__cpo3endE,(_ZN39_INTERNAL_89355649_4_k_cu_1f2c4036_43144cuda3std3__419piecewise_constructE - _ZN39_INTERNAL_89355649_4_k_cu_1f2c4036_43144cuda3std3__45__cpo3endE)
_ZN39_INTERNAL_89355649_4_k_cu_1f2c4036_43144cuda3std3__45__cpo3endE:
	.zero		1
	.type		_ZN39_INTERNAL_89355649_4_k_cu_1f2c4036_43144cuda3std3__419piecewise_constructE,@object
	.size		_ZN39_INTERNAL_89355649_4_k_cu_1f2c4036_43144cuda3std3__419piecewise_constructE,(_ZN39_INTERNAL_89355649_4_k_cu_1f2c4036_43144cuda3std3__45__cpo4cendE - _ZN39_INTERNAL_89355649_4_k_cu_1f2c4036_43144cuda3std3__419piecewise_constructE)
_ZN39_INTERNAL_89355649_4_k_cu_1f2c4036_43144cuda3std3__419piecewise_constructE:
	.zero		1
	.type		_ZN39_INTERNAL_89355649_4_k_cu_1f2c4036_43144cuda3std3__45__cpo4cendE,@object
	.size		_ZN39_INTERNAL_89355649_4_k_cu_1f2c4036_43144cuda3std3__45__cpo4cendE,(_ZN39_INTERNAL_89355649_4_k_cu_1f2c4036_43144cuda3std6ranges3__45__cpo4swapE - _ZN39_INTERNAL_89355649_4_k_cu_1f2c4036_43144cuda3std3__45__cpo4cendE)
_ZN39_INTERNAL_89355649_4_k_cu_1f2c4036_43144cuda3std3__45__cpo4cendE:
	.zero		1
	.type		_ZN39_INTERNAL_89355649_4_k_cu_1f2c4036_43144cuda3std6ranges3__45__cpo4swapE,@object
	.size		_ZN39_INTERNAL_89355649_4_k_cu_1f2c4036_43144cuda3std6ranges3__45__cpo4swapE,(.L_8 - _ZN39_INTERNAL_89355649_4_k_cu_1f2c4036_43144cuda3std6ranges3__45__cpo4swapE)
_ZN39_INTERNAL_89355649_4_k_cu_1f2c4036_43144cuda3std6ranges3__45__cpo4swapE:
	.zero		1
.L_8:


//--------------------- .nv.constant0._ZN7cutlass13device_kernelINS_4gemm6kernel13GemmUniversalIN4cute5tupleIJiiiiEEENS1_10collective13CollectiveMmaINS1_34MainloopSm90TmaGmmaWarpSpecializedILi37ENS5_IJNS4_1CILi1EEENSA_ILi2EEESB_EEENS1_35KernelTmaWarpSpecializedCooperativeEEENS5_IJNSA_ILi128EEENSA_ILi64EEENSA_ILi32EEEEEEaNS5_IJlSB_lEEEaSK_NS4_8TiledMMAINS4_8MMA_AtomIJNS4_4SM904GMMA26MMA_64x64x32_S32S8S8_SS_TNEEEENS4_6LayoutINS5_IJSC_SB_SB_EEENS5_IJSB_NSA_ILi0EEEST_EEEEENS5_IJNS4_10UnderscoreESW_SW_EEEEENS4_23SM90_TMA_LOAD_MULTICASTENS4_14ComposedLayoutINS4_7SwizzleILi1ELi4ELi3EEENS4_18smem_ptr_flag_bitsILi8EEENSR_INS5_IJNSA_ILi8EEESI_EEENS5_IJSI_SB_EEEEEEEvNS4_8identityENS4_13SM90_TMA_LOADES19_vS1A_EENS_8epilogue10collective6detail29Sm90TmaWarpSpecializedAdapterINS1E_15DefaultEpilogueIaSK_SK_NS1D_6thread17LinearCombinationIaLi1EiiLNS1I_9ScaleType4KindE0ELNS_15FloatRoundStyleE2EaEENS1_15EpilogueDefaultEEEEEvvEEEEvNT_6ParamsE --------------------------
	.section	.nv.constant0._ZN7cutlass13device_kernelINS_4gemm6kernel13GemmUniversalIN4cute5tupleIJiiiiEEENS1_10collective13CollectiveMmaINS1_34MainloopSm90TmaGmmaWarpSpecializedILi37ENS5_IJNS4_1CILi1EEENSA_ILi2EEESB_EEENS1_35KernelTmaWarpSpecializedCooperativeEEENS5_IJNSA_ILi128EEENSA_ILi64EEENSA_ILi32EEEEEEaNS5_IJlSB_lEEEaSK_NS4_8TiledMMAINS4_8MMA_AtomIJNS4_4SM904GMMA26MMA_64x64x32_S32S8S8_SS_TNEEEENS4_6LayoutINS5_IJSC_SB_SB_EEENS5_IJSB_NSA_ILi0EEEST_EEEEENS5_IJNS4_10UnderscoreESW_SW_EEEEENS4_23SM90_TMA_LOAD_MULTICASTENS4_14ComposedLayoutINS4_7SwizzleILi1ELi4ELi3EEENS4_18smem_ptr_flag_bitsILi8EEENSR_INS5_IJNSA_ILi8EEESI_EEENS5_IJSI_SB_EEEEEEEvNS4_8identityENS4_13SM90_TMA_LOADES19_vS1A_EENS_8epilogue10collective6detail29Sm90TmaWarpSpecializedAdapterINS1E_15DefaultEpilogueIaSK_SK_NS1D_6thread17LinearCombinationIaLi1EiiLNS1I_9ScaleType4KindE0ELNS_15FloatRoundStyleE2EaEENS1_15EpilogueDefaultEEEEEvvEEEEvNT_6ParamsE,"a",@progbits
	.sectionflags	@""
	.align	4
.nv.constant0._ZN7cutlass13device_kernelINS_4gemm6kernel13GemmUniversalIN4cute5tupleIJiiiiEEENS1_10collective13CollectiveMmaINS1_34MainloopSm90TmaGmmaWarpSpecializedILi37ENS5_IJNS4_1CILi1EEENSA_ILi2EEESB_EEENS1_35KernelTmaWarpSpecializedCooperativeEEENS5_IJNSA_ILi128EEENSA_ILi64EEENSA_ILi32EEEEEEaNS5_IJlSB_lEEEaSK_NS4_8TiledMMAINS4_8MMA_AtomIJNS4_4SM904GMMA26MMA_64x64x32_S32S8S8_SS_TNEEEENS4_6LayoutINS5_IJSC_SB_SB_EEENS5_IJSB_NSA_ILi0EEEST_EEEEENS5_IJNS4_10UnderscoreESW_SW_EEEEENS4_23SM90_TMA_LOAD_MULTICASTENS4_14ComposedLayoutINS4_7SwizzleILi1ELi4ELi3EEENS4_18smem_ptr_flag_bitsILi8EEENSR_INS5_IJNSA_ILi8EEESI_EEENS5_IJSI_SB_EEEEEEEvNS4_8identityENS4_13SM90_TMA_LOADES19_vS1A_EENS_8epilogue10collective6detail29Sm90TmaWarpSpecializedAdapterINS1E_15DefaultEpilogueIaSK_SK_NS1D_6thread17LinearCombinationIaLi1EiiLNS1I_9ScaleType4KindE0ELNS_15FloatRoundStyleE2EaEENS1_15EpilogueDefaultEEEEEvvEEEEvNT_6ParamsE:
	.zero		1664


//--------------------- SYMBOLS --------------------------

	.type		.nv.reservedSmem.offset0,@object
	.size		.nv.reservedSmem.offset0,0x4
	.type		__assertfail,@function
